	.target	sm_90a

	.elftype	@"ET_EXEC"


//--------------------- .note.nv.tkinfo           --------------------------
	.section	.note.nv.tkinfo,"",@"SHT_NOTE"
	.sectionflags	@"SHF_NOTE_NV_TKINFO"
	.tkinfo
        /*0018*/ 	.word	0x00000002
        /*0030*/ 	.string	""
        /*0030*/ 	.string	"ptxas"
        /*0030*/ 	.string	"Cuda compilation tools, release 13.0, V13.0.88"
        /*0030*/ 	.string	"Build cuda_13.0.r13.0/compiler.36424714_0"
        /*0030*/ 	.string	"-arch sm_90a -m 64 "



//--------------------- .note.nv.cuinfo           --------------------------
	.section	.note.nv.cuinfo,"",@"SHT_NOTE"
	.sectionflags	@"SHF_NOTE_NV_CUINFO"
        /*0018*/ 	.short	0x0002
        /*001a*/ 	.short	0x005a
        /*001c*/ 	.short	0x0082
	.zero		2


//--------------------- .nv.info                  --------------------------
	.section	.nv.info,"",@"SHT_CUDA_INFO"
	.align	4


	//----- nvinfo : EIATTR_REGCOUNT
	.align		4
        /*0000*/ 	.byte	0x04, 0x2f
        /*0002*/ 	.short	(.L_12 - .L_11)
	.align		4
.L_11:
        /*0004*/ 	.word	index@(_ZN7cutlass13device_kernelINS_4gemm6kernel13GemmUniversalIN4cute5tupleIJiiiiEEENS1_10collective13CollectiveMmaINS1_37MainloopSm90TmaGmmaWarpSpecializedFP8ILi5ENS5_IJNS4_1CILi1EEESB_SB_EEENS1_35KernelTmaWarpSpecializedCooperativeEEENS5_IJNSA_ILi128EEENSA_ILi64EEESG_EEENS_12float_e5m2_tENS5_IJlSB_lEEESI_SJ_NS4_8TiledMMAINS4_8MMA_AtomIJNS4_4SM904GMMA30MMA_64x64x32_F32E5M2E5M2_SS_TNILNSN_7ScaleInE1ELSP_1EEEEEENS4_6LayoutINS5_IJNSA_ILi2EEESB_SB_EEENS5_IJSB_NSA_ILi0EEESV_EEEEENS5_IJNS4_10UnderscoreESY_SY_EEEEENS4_13SM90_TMA_LOADENS4_14ComposedLayoutINS4_7SwizzleILi2ELi4ELi3EEENS4_18smem_ptr_flag_bitsILi8EEENSS_INS5_IJNSA_ILi8EEESG_EEENS5_IJSG_SB_EEEEEEEvNS4_8identityES11_S1B_vS1C_EENS_8epilogue10collective6detail29Sm90TmaWarpSpecializedAdapterINS1F_15DefaultEpilogueISI_SJ_SJ_NS1E_6thread17LinearCombinationISI_Li1EffLNS1J_9ScaleType4KindE0ELNS_15FloatRoundStyleE2ESI_EENS1_15EpilogueDefaultEEEEEvvEEEEvNT_6ParamsE)
        /*0008*/ 	.word	0x000000a8


	//----- nvinfo : EIATTR_FRAME_SIZE
	.align		4
.L_12:
        /*000c*/ 	.byte	0x04, 0x11
        /*000e*/ 	.short	(.L_14 - .L_13)
	.align		4
.L_13:
        /*0010*/ 	.word	index@(_ZN7cutlass13device_kernelINS_4gemm6kernel13GemmUniversalIN4cute5tupleIJiiiiEEENS1_10collective13CollectiveMmaINS1_37MainloopSm90TmaGmmaWarpSpecializedFP8ILi5ENS5_IJNS4_1CILi1EEESB_SB_EEENS1_35KernelTmaWarpSpecializedCooperativeEEENS5_IJNSA_ILi128EEENSA_ILi64EEESG_EEENS_12float_e5m2_tENS5_IJlSB_lEEESI_SJ_NS4_8TiledMMAINS4_8MMA_AtomIJNS4_4SM904GMMA30MMA_64x64x32_F32E5M2E5M2_SS_TNILNSN_7ScaleInE1ELSP_1EEEEEENS4_6LayoutINS5_IJNSA_ILi2EEESB_SB_EEENS5_IJSB_NSA_ILi0EEESV_EEEEENS5_IJNS4_10UnderscoreESY_SY_EEEEENS4_13SM90_TMA_LOADENS4_14ComposedLayoutINS4_7SwizzleILi2ELi4ELi3EEENS4_18smem_ptr_flag_bitsILi8EEENSS_INS5_IJNSA_ILi8EEESG_EEENS5_IJSG_SB_EEEEEEEvNS4_8identityES11_S1B_vS1C_EENS_8epilogue10collective6detail29Sm90TmaWarpSpecializedAdapterINS1F_15DefaultEpilogueISI_SJ_SJ_NS1E_6thread17LinearCombinationISI_Li1EffLNS1J_9ScaleType4KindE0ELNS_15FloatRoundStyleE2ESI_EENS1_15EpilogueDefaultEEEEEvvEEEEvNT_6ParamsE)
        /*0014*/ 	.word	0x00000000


	//----- nvinfo : EIATTR_MIN_STACK_SIZE
	.align		4
.L_14:
        /*0018*/ 	.byte	0x04, 0x12
        /*001a*/ 	.short	(.L_16 - .L_15)
	.align		4
.L_15:
        /*001c*/ 	.word	index@(_ZN7cutlass13device_kernelINS_4gemm6kernel13GemmUniversalIN4cute5tupleIJiiiiEEENS1_10collective13CollectiveMmaINS1_37MainloopSm90TmaGmmaWarpSpecializedFP8ILi5ENS5_IJNS4_1CILi1EEESB_SB_EEENS1_35KernelTmaWarpSpecializedCooperativeEEENS5_IJNSA_ILi128EEENSA_ILi64EEESG_EEENS_12float_e5m2_tENS5_IJlSB_lEEESI_SJ_NS4_8TiledMMAINS4_8MMA_AtomIJNS4_4SM904GMMA30MMA_64x64x32_F32E5M2E5M2_SS_TNILNSN_7ScaleInE1ELSP_1EEEEEENS4_6LayoutINS5_IJNSA_ILi2EEESB_SB_EEENS5_IJSB_NSA_ILi0EEESV_EEEEENS5_IJNS4_10UnderscoreESY_SY_EEEEENS4_13SM90_TMA_LOADENS4_14ComposedLayoutINS4_7SwizzleILi2ELi4ELi3EEENS4_18smem_ptr_flag_bitsILi8EEENSS_INS5_IJNSA_ILi8EEESG_EEENS5_IJSG_SB_EEEEEEEvNS4_8identityES11_S1B_vS1C_EENS_8epilogue10collective6detail29Sm90TmaWarpSpecializedAdapterINS1F_15DefaultEpilogueISI_SJ_SJ_NS1E_6thread17LinearCombinationISI_Li1EffLNS1J_9ScaleType4KindE0ELNS_15FloatRoundStyleE2ESI_EENS1_15EpilogueDefaultEEEEEvvEEEEvNT_6ParamsE)
        /*0020*/ 	.word	0x00000000
.L_16:


//--------------------- .nv.compat                --------------------------
	.section	.nv.compat,"",@"SHT_CUDA_COMPAT_INFO"
	.align	4
        /*0000*/ 	.byte	0x02, 0x09, 0x01, 0x00, 0x02, 0x02, 0x04, 0x00, 0x02, 0x05, 0x05, 0x00, 0x03, 0x07, 0x01, 0x01
        /*0010*/ 	.byte	0x02, 0x03, 0x01, 0x00, 0x02, 0x06, 0x01, 0x00, 0x04, 0x0b, 0x08, 0x00, 0x00, 0x00, 0x00, 0x00
        /*0020*/ 	.byte	0x00, 0x00, 0x00, 0x00


//--------------------- .nv.info._ZN7cutlass13device_kernelINS_4gemm6kernel13GemmUniversalIN4cute5tupleIJiiiiEEENS1_10collective13CollectiveMmaINS1_37MainloopSm90TmaGmmaWarpSpecializedFP8ILi5ENS5_IJNS4_1CILi1EEESB_SB_EEENS1_35KernelTmaWarpSpecializedCooperativeEEENS5_IJNSA_ILi128EEENSA_ILi64EEESG_EEENS_12float_e5m2_tENS5_IJlSB_lEEESI_SJ_NS4_8TiledMMAINS4_8MMA_AtomIJNS4_4SM904GMMA30MMA_64x64x32_F32E5M2E5M2_SS_TNILNSN_7ScaleInE1ELSP_1EEEEEENS4_6LayoutINS5_IJNSA_ILi2EEESB_SB_EEENS5_IJSB_NSA_ILi0EEESV_EEEEENS5_IJNS4_10UnderscoreESY_SY_EEEEENS4_13SM90_TMA_LOADENS4_14ComposedLayoutINS4_7SwizzleILi2ELi4ELi3EEENS4_18smem_ptr_flag_bitsILi8EEENSS_INS5_IJNSA_ILi8EEESG_EEENS5_IJSG_SB_EEEEEEEvNS4_8identityES11_S1B_vS1C_EENS_8epilogue10collective6detail29Sm90TmaWarpSpecializedAdapterINS1F_15DefaultEpilogueISI_SJ_SJ_NS1E_6thread17LinearCombinationISI_Li1EffLNS1J_9ScaleType4KindE0ELNS_15FloatRoundStyleE2ESI_EENS1_15EpilogueDefaultEEEEEvvEEEEvNT_6ParamsE --------------------------
	.section	.nv.info._ZN7cutlass13device_kernelINS_4gemm6kernel13GemmUniversalIN4cute5tupleIJiiiiEEENS1_10collective13CollectiveMmaINS1_37MainloopSm90TmaGmmaWarpSpecializedFP8ILi5ENS5_IJNS4_1CILi1EEESB_SB_EEENS1_35KernelTmaWarpSpecializedCooperativeEEENS5_IJNSA_ILi128EEENSA_ILi64EEESG_EEENS_12float_e5m2_tENS5_IJlSB_lEEESI_SJ_NS4_8TiledMMAINS4_8MMA_AtomIJNS4_4SM904GMMA30MMA_64x64x32_F32E5M2E5M2_SS_TNILNSN_7ScaleInE1ELSP_1EEEEEENS4_6LayoutINS5_IJNSA_ILi2EEESB_SB_EEENS5_IJSB_NSA_ILi0EEESV_EEEEENS5_IJNS4_10UnderscoreESY_SY_EEEEENS4_13SM90_TMA_LOADENS4_14ComposedLayoutINS4_7SwizzleILi2ELi4ELi3EEENS4_18smem_ptr_flag_bitsILi8EEENSS_INS5_IJNSA_ILi8EEESG_EEENS5_IJSG_SB_EEEEEEEvNS4_8identityES11_S1B_vS1C_EENS_8epilogue10collective6detail29Sm90TmaWarpSpecializedAdapterINS1F_15DefaultEpilogueISI_SJ_SJ_NS1E_6thread17LinearCombinationISI_Li1EffLNS1J_9ScaleType4KindE0ELNS_15FloatRoundStyleE2ESI_EENS1_15EpilogueDefaultEEEEEvvEEEEvNT_6ParamsE,"",@"SHT_CUDA_INFO"
	.sectionflags	@""
	.align	4


	//----- nvinfo : EIATTR_CUDA_API_VERSION
	.align		4
        /*0000*/ 	.byte	0x04, 0x37
        /*0002*/ 	.short	(.L_18 - .L_17)
.L_17:
        /*0004*/ 	.word	0x00000082


	//----- nvinfo : EIATTR_KPARAM_INFO
	.align		4
.L_18:
        /*0008*/ 	.byte	0x04, 0x17
        /*000a*/ 	.short	(.L_20 - .L_19)
.L_19:
        /*000c*/ 	.word	0x00000000
        /*0010*/ 	.short	0x0000
        /*0012*/ 	.short	0x0070
        /*0014*/ 	.byte	0x00, 0xf0, 0x01, 0x10


	//----- nvinfo : EIATTR_SPARSE_MMA_MASK
	.align		4
.L_20:
        /*0018*/ 	.byte	0x03, 0x50
        /*001a*/ 	.short	0x0000


	//----- nvinfo : EIATTR_MAXREG_COUNT
	.align		4
        /*001c*/ 	.byte	0x03, 0x1b
        /*001e*/ 	.short	0x00a8


	//----- nvinfo : EIATTR_NUM_BARRIERS
	.align		4
        /*0020*/ 	.byte	0x02, 0x4c
        /*0022*/ 	.byte	0x01
	.zero		1


	//----- nvinfo : EIATTR_MERCURY_ISA_VERSION
	.align		4
        /*0024*/ 	.byte	0x03, 0x5f
        /*0026*/ 	.short	0x0101


	//----- nvinfo : EIATTR_INT_WARP_WIDE_INSTR_OFFSETS
	.align		4
        /*0028*/ 	.byte	0x04, 0x31
        /*002a*/ 	.short	(.L_22 - .L_21)


	//   ....[0]....
.L_21:
        /*002c*/ 	.word	0x000003c0


	//   ....[1]....
        /*0030*/ 	.word	0x000003d0


	//   ....[2]....
        /*0034*/ 	.word	0x000004e0


	//----- nvinfo : EIATTR_COOP_GROUP_MASK_REGIDS
	.align		4
.L_22:
        /*0038*/ 	.byte	0x04, 0x29
        /*003a*/ 	.short	(.L_24 - .L_23)


	//   ....[0]....
.L_23:
        /*003c*/ 	.word	0xffffffff


	//   ....[1]....
        /*0040*/ 	.word	0xffffffff


	//   ....[2]....
        /*0044*/ 	.word	0xffffffff


	//   ....[3]....
        /*0048*/ 	.word	0xffffffff


	//   ....[4]....
        /*004c*/ 	.word	0xffffffff


	//----- nvinfo : EIATTR_COOP_GROUP_INSTR_OFFSETS
	.align		4
.L_24:
        /*0050*/ 	.byte	0x04, 0x28
        /*0052*/ 	.short	(.L_26 - .L_25)


	//   ....[0]....
.L_25:
        /*0054*/ 	.word	0x00000060


	//   ....[1]....
        /*0058*/ 	.word	0x00000070


	//   ....[2]....
        /*005c*/ 	.word	0x00000130


	//   ....[3]....
        /*0060*/ 	.word	0x000002e0


	//   ....[4]....
        /*0064*/ 	.word	0x00001000


	//----- nvinfo : EIATTR_REG_RECONFIG
	.align		4
.L_26:
        /*0068*/ 	.byte	0x01, 0x54
	.zero		2


	//----- nvinfo : EIATTR_MBARRIER_INSTR_OFFSETS
	.align		4
        /*006c*/ 	.byte	0x04, 0x39
        /*006e*/ 	.short	(.L_28 - .L_27)


	//   ....[0]....
.L_27:
        /*0070*/ 	.word	0x00000230
        /*0074*/ 	.word	0x000000ff
        /*0078*/ 	.word	0x00000000
        /*007c*/ 	.short	0x0100
        /*007e*/ 	.byte	0x08
	.zero		1


	//   ....[1]....
        /*0080*/ 	.word	0x00000240
        /*0084*/ 	.word	0x000000ff
        /*0088*/ 	.word	0x00000028
        /*008c*/ 	.short	0x0100
        /*008e*/ 	.byte	0x08
	.zero		1


	//   ....[2]....
        /*0090*/ 	.word	0x00000250
        /*0094*/ 	.word	0x000000ff
        /*0098*/ 	.word	0x00000008
        /*009c*/ 	.short	0x0100
        /*009e*/ 	.byte	0x08
	.zero		1


	//   ....[3]....
        /*00a0*/ 	.word	0x00000260
        /*00a4*/ 	.word	0x000000ff
        /*00a8*/ 	.word	0x00000030
        /*00ac*/ 	.short	0x0100
        /*00ae*/ 	.byte	0x08
	.zero		1


	//   ....[4]....
        /*00b0*/ 	.word	0x00000270
        /*00b4*/ 	.word	0x000000ff
        /*00b8*/ 	.word	0x00000010
        /*00bc*/ 	.short	0x0100
        /*00be*/ 	.byte	0x08
	.zero		1


	//   ....[5]....
        /*00c0*/ 	.word	0x00000280
        /*00c4*/ 	.word	0x000000ff
        /*00c8*/ 	.word	0x00000038
        /*00cc*/ 	.short	0x0100
        /*00ce*/ 	.byte	0x08
	.zero		1


	//   ....[6]....
        /*00d0*/ 	.word	0x00000290
        /*00d4*/ 	.word	0x000000ff
        /*00d8*/ 	.word	0x00000018
        /*00dc*/ 	.short	0x0100
        /*00de*/ 	.byte	0x08
	.zero		1


	//   ....[7]....
        /*00e0*/ 	.word	0x000002a0
        /*00e4*/ 	.word	0x000000ff
        /*00e8*/ 	.word	0x00000040
        /*00ec*/ 	.short	0x0100
        /*00ee*/ 	.byte	0x08
	.zero		1


	//   ....[8]....
        /*00f0*/ 	.word	0x000002b0
        /*00f4*/ 	.word	0x000000ff
        /*00f8*/ 	.word	0x00000020
        /*00fc*/ 	.short	0x0100
        /*00fe*/ 	.byte	0x08
	.zero		1


	//   ....[9]....
        /*0100*/ 	.word	0x000002c0
        /*0104*/ 	.word	0x000000ff
        /*0108*/ 	.word	0x00000048
        /*010c*/ 	.short	0x0100
        /*010e*/ 	.byte	0x08
	.zero		1


	//   ....[10]....
        /*0110*/ 	.word	0x00000550
        /*0114*/ 	.word	0x000000ff
        /*0118*/ 	.word	0x00000060
        /*011c*/ 	.short	0x0100
        /*011e*/ 	.byte	0x06
	.zero		1


	//   ....[11]....
        /*0120*/ 	.word	0x000005b0
        /*0124*/ 	.word	0x000000ff
        /*0128*/ 	.word	0x00000068
        /*012c*/ 	.short	0x0100
        /*012e*/ 	.byte	0x06
	.zero		1


	//   ....[12]....
        /*0130*/ 	.word	0x00001330
        /*0134*/ 	.word	0x000000ff
        /*0138*/ 	.word	0x00000000
        /*013c*/ 	.short	0x010a
        /*013e*/ 	.byte	0x06
	.zero		1


	//   ....[13]....
        /*0140*/ 	.word	0x00001370
        /*0144*/ 	.word	0x000000ff
        /*0148*/ 	.word	0x00000000
        /*014c*/ 	.short	0x010a
        /*014e*/ 	.byte	0x06
	.zero		1


	//   ....[14]....
        /*0150*/ 	.word	0x000019a0
        /*0154*/ 	.word	0x000000ff
        /*0158*/ 	.word	0x00000000
        /*015c*/ 	.short	0x010a
        /*015e*/ 	.byte	0x0c
	.zero		1


	//   ....[15]....
        /*0160*/ 	.word	0x000019e0
        /*0164*/ 	.word	0x000000ff
        /*0168*/ 	.word	0x00000000
        /*016c*/ 	.short	0x010a
        /*016e*/ 	.byte	0x0c
	.zero		1


	//   ....[16]....
        /*0170*/ 	.word	0x00001e10
        /*0174*/ 	.word	0x000000ff
        /*0178*/ 	.word	0x00000000
        /*017c*/ 	.short	0x0101
        /*017e*/ 	.byte	0x08
	.zero		1


	//   ....[17]....
        /*0180*/ 	.word	0x00002260
        /*0184*/ 	.word	0x000000ff
        /*0188*/ 	.word	0x00000000
        /*018c*/ 	.short	0x0101
        /*018e*/ 	.byte	0x08
	.zero		1


	//   ....[18]....
        /*0190*/ 	.word	0x00005c00
        /*0194*/ 	.word	0x00000012
        /*0198*/ 	.word	0x00000028
        /*019c*/ 	.short	0x010a
        /*019e*/ 	.byte	0x3f
	.zero		1


	//   ....[19]....
        /*01a0*/ 	.word	0x00005f90
        /*01a4*/ 	.word	0x00000007
        /*01a8*/ 	.word	0x00000068
        /*01ac*/ 	.short	0x0101
        /*01ae*/ 	.byte	0x3f
	.zero		1


	//   ....[20]....
        /*01b0*/ 	.word	0x000066d0
        /*01b4*/ 	.word	0x00000005
        /*01b8*/ 	.word	0x00000000
        /*01bc*/ 	.short	0x010a
        /*01be*/ 	.byte	0x3f
	.zero		1


	//   ....[21]....
        /*01c0*/ 	.word	0x00006750
        /*01c4*/ 	.word	0x00000007
        /*01c8*/ 	.word	0x00000000
        /*01cc*/ 	.short	0x010a
        /*01ce*/ 	.byte	0x3f
	.zero		1


	//   ....[22]....
        /*01d0*/ 	.word	0x000067e0
        /*01d4*/ 	.word	0x00000008
        /*01d8*/ 	.word	0x00000000
        /*01dc*/ 	.short	0x010a
        /*01de*/ 	.byte	0x3f
	.zero		1


	//   ....[23]....
        /*01e0*/ 	.word	0x00006870
        /*01e4*/ 	.word	0x0000000b
        /*01e8*/ 	.word	0x00000000
        /*01ec*/ 	.short	0x010a
        /*01ee*/ 	.byte	0x3f
	.zero		1


	//   ....[24]....
        /*01f0*/ 	.word	0x00006900
        /*01f4*/ 	.word	0x00000003
        /*01f8*/ 	.word	0x00000000
        /*01fc*/ 	.short	0x010a
        /*01fe*/ 	.byte	0x3f
	.zero		1


	//   ....[25]....
        /*0200*/ 	.word	0x00006970
        /*0204*/ 	.word	0x00000007
        /*0208*/ 	.word	0x00000000
        /*020c*/ 	.short	0x010a
        /*020e*/ 	.byte	0x3f
	.zero		1


	//   ....[26]....
        /*0210*/ 	.word	0x000069d0
        /*0214*/ 	.word	0x00000008
        /*0218*/ 	.word	0x00000000
        /*021c*/ 	.short	0x010a
        /*021e*/ 	.byte	0x3f
	.zero		1


	//   ....[27]....
        /*0220*/ 	.word	0x00006aa0
        /*0224*/ 	.word	0x00000012
        /*0228*/ 	.word	0x00000028
        /*022c*/ 	.short	0x010a
        /*022e*/ 	.byte	0x3f
	.zero		1


	//   ....[28]....
        /*0230*/ 	.word	0x00006b80
        /*0234*/ 	.word	0x00000005
        /*0238*/ 	.word	0x00000000
        /*023c*/ 	.short	0x010a
        /*023e*/ 	.byte	0x3f
	.zero		1


	//   ....[29]....
        /*0240*/ 	.word	0x00006bd0
        /*0244*/ 	.word	0x00000007
        /*0248*/ 	.word	0x00000000
        /*024c*/ 	.short	0x010a
        /*024e*/ 	.byte	0x3f
	.zero		1


	//   ....[30]....
        /*0250*/ 	.word	0x00006c20
        /*0254*/ 	.word	0x00000008
        /*0258*/ 	.word	0x00000000
        /*025c*/ 	.short	0x010a
        /*025e*/ 	.byte	0x3f
	.zero		1


	//   ....[31]....
        /*0260*/ 	.word	0x00006c70
        /*0264*/ 	.word	0x0000000b
        /*0268*/ 	.word	0x00000000
        /*026c*/ 	.short	0x010a
        /*026e*/ 	.byte	0x3f
	.zero		1


	//----- nvinfo : EIATTR_NUM_MBARRIERS
	.align		4
.L_28:
        /*0270*/ 	.byte	0x03, 0x38
        /*0272*/ 	.short	0x000c


	//----- nvinfo : EIATTR_EXIT_INSTR_OFFSETS
	.align		4
        /*0274*/ 	.byte	0x04, 0x1c
        /*0276*/ 	.short	(.L_30 - .L_29)


	//   ....[0]....
.L_29:
        /*0278*/ 	.word	0x00000600


	//   ....[1]....
        /*027c*/ 	.word	0x00000ed0


	//   ....[2]....
        /*0280*/ 	.word	0x00005260


	//   ....[3]....
        /*0284*/ 	.word	0x000058a0


	//   ....[4]....
        /*0288*/ 	.word	0x00006950


	//----- nvinfo : EIATTR_MAX_THREADS
	.align		4
.L_30:
        /*028c*/ 	.byte	0x04, 0x05
        /*028e*/ 	.short	(.L_32 - .L_31)
.L_31:
        /*0290*/ 	.word	0x00000180
        /*0294*/ 	.word	0x00000001
        /*0298*/ 	.word	0x00000001


	//----- nvinfo : EIATTR_CRS_STACK_SIZE
	.align		4
.L_32:
        /*029c*/ 	.byte	0x04, 0x1e
        /*029e*/ 	.short	(.L_34 - .L_33)
.L_33:
        /*02a0*/ 	.word	0x00000000


	//----- nvinfo : EIATTR_CBANK_PARAM_SIZE
	.align		4
.L_34:
        /*02a4*/ 	.byte	0x03, 0x19
        /*02a6*/ 	.short	0x0470


	//----- nvinfo : EIATTR_PARAM_CBANK
	.align		4
        /*02a8*/ 	.byte	0x04, 0x0a
        /*02aa*/ 	.short	(.L_36 - .L_35)
	.align		4
.L_35:
        /*02ac*/ 	.word	index@(.nv.constant0._ZN7cutlass13device_kernelINS_4gemm6kernel13GemmUniversalIN4cute5tupleIJiiiiEEENS1_10collective13CollectiveMmaINS1_37MainloopSm90TmaGmmaWarpSpecializedFP8ILi5ENS5_IJNS4_1CILi1EEESB_SB_EEENS1_35KernelTmaWarpSpecializedCooperativeEEENS5_IJNSA_ILi128EEENSA_ILi64EEESG_EEENS_12float_e5m2_tENS5_IJlSB_lEEESI_SJ_NS4_8TiledMMAINS4_8MMA_AtomIJNS4_4SM904GMMA30MMA_64x64x32_F32E5M2E5M2_SS_TNILNSN_7ScaleInE1ELSP_1EEEEEENS4_6LayoutINS5_IJNSA_ILi2EEESB_SB_EEENS5_IJSB_NSA_ILi0EEESV_EEEEENS5_IJNS4_10UnderscoreESY_SY_EEEEENS4_13SM90_TMA_LOADENS4_14ComposedLayoutINS4_7SwizzleILi2ELi4ELi3EEENS4_18smem_ptr_flag_bitsILi8EEENSS_INS5_IJNSA_ILi8EEESG_EEENS5_IJSG_SB_EEEEEEEvNS4_8identityES11_S1B_vS1C_EENS_8epilogue10collective6detail29Sm90TmaWarpSpecializedAdapterINS1F_15DefaultEpilogueISI_SJ_SJ_NS1E_6thread17LinearCombinationISI_Li1EffLNS1J_9ScaleType4KindE0ELNS_15FloatRoundStyleE2ESI_EENS1_15EpilogueDefaultEEEEEvvEEEEvNT_6ParamsE)
        /*02b0*/ 	.short	0x0210
        /*02b2*/ 	.short	0x0470


	//----- nvinfo : EIATTR_SW_WAR
	.align		4
.L_36:
        /*02b4*/ 	.byte	0x04, 0x36
        /*02b6*/ 	.short	(.L_38 - .L_37)
.L_37:
        /*02b8*/ 	.word	0x00000008
.L_38:


//--------------------- .nv.callgraph             --------------------------
	.section	.nv.callgraph,"",@"SHT_CUDA_CALLGRAPH"
	.align	4
	.sectionentsize	8
	.align		4
        /*0000*/ 	.word	0x00000000
	.align		4
        /*0004*/ 	.word	0xffffffff
	.align		4
        /*0008*/ 	.word	0x00000000
	.align		4
        /*000c*/ 	.word	0xfffffffe
	.align		4
        /*0010*/ 	.word	0x00000000
	.align		4
        /*0014*/ 	.word	0xfffffffd
	.align		4
        /*0018*/ 	.word	0x00000000
	.align		4
        /*001c*/ 	.word	0xfffffffc


//--------------------- .nv.constant4             --------------------------
	.section	.nv.constant4,"a",@progbits
	.align	8
	.align		8
.nv.constant4:
        /*0000*/ 	.dword	_ZN39_INTERNAL_c2e04025_4_k_cu_d8795ba7_49994cuda3std3__45__cpo5beginE
	.align		8
        /*0008*/ 	.dword	_ZN39_INTERNAL_c2e04025_4_k_cu_d8795ba7_49994cuda3std3__45__cpo3endE
	.align		8
        /*0010*/ 	.dword	_ZN39_INTERNAL_c2e04025_4_k_cu_d8795ba7_49994cuda3std3__45__cpo6cbeginE
	.align		8
        /*0018*/ 	.dword	_ZN39_INTERNAL_c2e04025_4_k_cu_d8795ba7_49994cuda3std3__45__cpo4cendE
	.align		8
        /*0020*/ 	.dword	_ZN39_INTERNAL_c2e04025_4_k_cu_d8795ba7_49994cuda3std3__441_GLOBAL__N__c2e04025_4_k_cu_d8795ba7_49996ignoreE
	.align		8
        /*0028*/ 	.dword	_ZN39_INTERNAL_c2e04025_4_k_cu_d8795ba7_49994cuda3std3__419piecewise_constructE
	.align		8
        /*0030*/ 	.dword	_ZN39_INTERNAL_c2e04025_4_k_cu_d8795ba7_49994cuda3std3__48in_placeE
	.align		8
        /*0038*/ 	.dword	_ZN39_INTERNAL_c2e04025_4_k_cu_d8795ba7_49994cuda3std6ranges3__45__cpo4swapE
	.align		8
        /*0040*/ 	.dword	_ZN39_INTERNAL_c2e04025_4_k_cu_d8795ba7_49994cuda3std6ranges3__45__cpo9iter_moveE
	.align		8
        /*0048*/ 	.dword	_ZN39_INTERNAL_c2e04025_4_k_cu_d8795ba7_49994cute7productE
	.align		8
        /*0050*/ 	.dword	_ZN39_INTERNAL_c2e04025_4_k_cu_d8795ba7_49994cute1_E


//--------------------- .text._ZN7cutlass13device_kernelINS_4gemm6kernel13GemmUniversalIN4cute5tupleIJiiiiEEENS1_10collective13CollectiveMmaINS1_37MainloopSm90TmaGmmaWarpSpecializedFP8ILi5ENS5_IJNS4_1CILi1EEESB_SB_EEENS1_35KernelTmaWarpSpecializedCooperativeEEENS5_IJNSA_ILi128EEENSA_ILi64EEESG_EEENS_12float_e5m2_tENS5_IJlSB_lEEESI_SJ_NS4_8TiledMMAINS4_8MMA_AtomIJNS4_4SM904GMMA30MMA_64x64x32_F32E5M2E5M2_SS_TNILNSN_7ScaleInE1ELSP_1EEEEEENS4_6LayoutINS5_IJNSA_ILi2EEESB_SB_EEENS5_IJSB_NSA_ILi0EEESV_EEEEENS5_IJNS4_10UnderscoreESY_SY_EEEEENS4_13SM90_TMA_LOADENS4_14ComposedLayoutINS4_7SwizzleILi2ELi4ELi3EEENS4_18smem_ptr_flag_bitsILi8EEENSS_INS5_IJNSA_ILi8EEESG_EEENS5_IJSG_SB_EEEEEEEvNS4_8identityES11_S1B_vS1C_EENS_8epilogue10collective6detail29Sm90TmaWarpSpecializedAdapterINS1F_15DefaultEpilogueISI_SJ_SJ_NS1E_6thread17LinearCombinationISI_Li1EffLNS1J_9ScaleType4KindE0ELNS_15FloatRoundStyleE2ESI_EENS1_15EpilogueDefaultEEEEEvvEEEEvNT_6ParamsE --------------------------
	.section	.text._ZN7cutlass13device_kernelINS_4gemm6kernel13GemmUniversalIN4cute5tupleIJiiiiEEENS1_10collective13CollectiveMmaINS1_37MainloopSm90TmaGmmaWarpSpecializedFP8ILi5ENS5_IJNS4_1CILi1EEESB_SB_EEENS1_35KernelTmaWarpSpecializedCooperativeEEENS5_IJNSA_ILi128EEENSA_ILi64EEESG_EEENS_12float_e5m2_tENS5_IJlSB_lEEESI_SJ_NS4_8TiledMMAINS4_8MMA_AtomIJNS4_4SM904GMMA30MMA_64x64x32_F32E5M2E5M2_SS_TNILNSN_7ScaleInE1ELSP_1EEEEEENS4_6LayoutINS5_IJNSA_ILi2EEESB_SB_EEENS5_IJSB_NSA_ILi0EEESV_EEEEENS5_IJNS4_10UnderscoreESY_SY_EEEEENS4_13SM90_TMA_LOADENS4_14ComposedLayoutINS4_7SwizzleILi2ELi4ELi3EEENS4_18smem_ptr_flag_bitsILi8EEENSS_INS5_IJNSA_ILi8EEESG_EEENS5_IJSG_SB_EEEEEEEvNS4_8identityES11_S1B_vS1C_EENS_8epilogue10collective6detail29Sm90TmaWarpSpecializedAdapterINS1F_15DefaultEpilogueISI_SJ_SJ_NS1E_6thread17LinearCombinationISI_Li1EffLNS1J_9ScaleType4KindE0ELNS_15FloatRoundStyleE2ESI_EENS1_15EpilogueDefaultEEEEEvvEEEEvNT_6ParamsE,"ax",@progbits
	.align	128
.text._ZN7cutlass13device_kernelINS_4gemm6kernel13GemmUniversalIN4cute5tupleIJiiiiEEENS1_10collective13CollectiveMmaINS1_37MainloopSm90TmaGmmaWarpSpecializedFP8ILi5ENS5_IJNS4_1CILi1EEESB_SB_EEENS1_35KernelTmaWarpSpecializedCooperativeEEENS5_IJNSA_ILi128EEENSA_ILi64EEESG_EEENS_12float_e5m2_tENS5_IJlSB_lEEESI_SJ_NS4_8TiledMMAINS4_8MMA_AtomIJNS4_4SM904GMMA30MMA_64x64x32_F32E5M2E5M2_SS_TNILNSN_7ScaleInE1ELSP_1EEEEEENS4_6LayoutINS5_IJNSA_ILi2EEESB_SB_EEENS5_IJSB_NSA_ILi0EEESV_EEEEENS5_IJNS4_10UnderscoreESY_SY_EEEEENS4_13SM90_TMA_LOADENS4_14ComposedLayoutINS4_7SwizzleILi2ELi4ELi3EEENS4_18smem_ptr_flag_bitsILi8EEENSS_INS5_IJNSA_ILi8EEESG_EEENS5_IJSG_SB_EEEEEEEvNS4_8identityES11_S1B_vS1C_EENS_8epilogue10collective6detail29Sm90TmaWarpSpecializedAdapterINS1F_15DefaultEpilogueISI_SJ_SJ_NS1E_6thread17LinearCombinationISI_Li1EffLNS1J_9ScaleType4KindE0ELNS_15FloatRoundStyleE2ESI_EENS1_15EpilogueDefaultEEEEEvvEEEEvNT_6ParamsE:
        .type           _ZN7cutlass13device_kernelINS_4gemm6kernel13GemmUniversalIN4cute5tupleIJiiiiEEENS1_10collective13CollectiveMmaINS1_37MainloopSm90TmaGmmaWarpSpecializedFP8ILi5ENS5_IJNS4_1CILi1EEESB_SB_EEENS1_35KernelTmaWarpSpecializedCooperativeEEENS5_IJNSA_ILi128EEENSA_ILi64EEESG_EEENS_12float_e5m2_tENS5_IJlSB_lEEESI_SJ_NS4_8TiledMMAINS4_8MMA_AtomIJNS4_4SM904GMMA30MMA_64x64x32_F32E5M2E5M2_SS_TNILNSN_7ScaleInE1ELSP_1EEEEEENS4_6LayoutINS5_IJNSA_ILi2EEESB_SB_EEENS5_IJSB_NSA_ILi0EEESV_EEEEENS5_IJNS4_10UnderscoreESY_SY_EEEEENS4_13SM90_TMA_LOADENS4_14ComposedLayoutINS4_7SwizzleILi2ELi4ELi3EEENS4_18smem_ptr_flag_bitsILi8EEENSS_INS5_IJNSA_ILi8EEESG_EEENS5_IJSG_SB_EEEEEEEvNS4_8identityES11_S1B_vS1C_EENS_8epilogue10collective6detail29Sm90TmaWarpSpecializedAdapterINS1F_15DefaultEpilogueISI_SJ_SJ_NS1E_6thread17LinearCombinationISI_Li1EffLNS1J_9ScaleType4KindE0ELNS_15FloatRoundStyleE2ESI_EENS1_15EpilogueDefaultEEEEEvvEEEEvNT_6ParamsE,@function
        .size           _ZN7cutlass13device_kernelINS_4gemm6kernel13GemmUniversalIN4cute5tupleIJiiiiEEENS1_10collective13CollectiveMmaINS1_37MainloopSm90TmaGmmaWarpSpecializedFP8ILi5ENS5_IJNS4_1CILi1EEESB_SB_EEENS1_35KernelTmaWarpSpecializedCooperativeEEENS5_IJNSA_ILi128EEENSA_ILi64EEESG_EEENS_12float_e5m2_tENS5_IJlSB_lEEESI_SJ_NS4_8TiledMMAINS4_8MMA_AtomIJNS4_4SM904GMMA30MMA_64x64x32_F32E5M2E5M2_SS_TNILNSN_7ScaleInE1ELSP_1EEEEEENS4_6LayoutINS5_IJNSA_ILi2EEESB_SB_EEENS5_IJSB_NSA_ILi0EEESV_EEEEENS5_IJNS4_10UnderscoreESY_SY_EEEEENS4_13SM90_TMA_LOADENS4_14ComposedLayoutINS4_7SwizzleILi2ELi4ELi3EEENS4_18smem_ptr_flag_bitsILi8EEENSS_INS5_IJNSA_ILi8EEESG_EEENS5_IJSG_SB_EEEEEEEvNS4_8identityES11_S1B_vS1C_EENS_8epilogue10collective6detail29Sm90TmaWarpSpecializedAdapterINS1F_15DefaultEpilogueISI_SJ_SJ_NS1E_6thread17LinearCombinationISI_Li1EffLNS1J_9ScaleType4KindE0ELNS_15FloatRoundStyleE2ESI_EENS1_15EpilogueDefaultEEEEEvvEEEEvNT_6ParamsE,(.L_x_139 - _ZN7cutlass13device_kernelINS_4gemm6kernel13GemmUniversalIN4cute5tupleIJiiiiEEENS1_10collective13CollectiveMmaINS1_37MainloopSm90TmaGmmaWarpSpecializedFP8ILi5ENS5_IJNS4_1CILi1EEESB_SB_EEENS1_35KernelTmaWarpSpecializedCooperativeEEENS5_IJNSA_ILi128EEENSA_ILi64EEESG_EEENS_12float_e5m2_tENS5_IJlSB_lEEESI_SJ_NS4_8TiledMMAINS4_8MMA_AtomIJNS4_4SM904GMMA30MMA_64x64x32_F32E5M2E5M2_SS_TNILNSN_7ScaleInE1ELSP_1EEEEEENS4_6LayoutINS5_IJNSA_ILi2EEESB_SB_EEENS5_IJSB_NSA_ILi0EEESV_EEEEENS5_IJNS4_10UnderscoreESY_SY_EEEEENS4_13SM90_TMA_LOADENS4_14ComposedLayoutINS4_7SwizzleILi2ELi4ELi3EEENS4_18smem_ptr_flag_bitsILi8EEENSS_INS5_IJNSA_ILi8EEESG_EEENS5_IJSG_SB_EEEEEEEvNS4_8identityES11_S1B_vS1C_EENS_8epilogue10collective6detail29Sm90TmaWarpSpecializedAdapterINS1F_15DefaultEpilogueISI_SJ_SJ_NS1E_6thread17LinearCombinationISI_Li1EffLNS1J_9ScaleType4KindE0ELNS_15FloatRoundStyleE2ESI_EENS1_15EpilogueDefaultEEEEEvvEEEEvNT_6ParamsE)
        .other          _ZN7cutlass13device_kernelINS_4gemm6kernel13GemmUniversalIN4cute5tupleIJiiiiEEENS1_10collective13CollectiveMmaINS1_37MainloopSm90TmaGmmaWarpSpecializedFP8ILi5ENS5_IJNS4_1CILi1EEESB_SB_EEENS1_35KernelTmaWarpSpecializedCooperativeEEENS5_IJNSA_ILi128EEENSA_ILi64EEESG_EEENS_12float_e5m2_tENS5_IJlSB_lEEESI_SJ_NS4_8TiledMMAINS4_8MMA_AtomIJNS4_4SM904GMMA30MMA_64x64x32_F32E5M2E5M2_SS_TNILNSN_7ScaleInE1ELSP_1EEEEEENS4_6LayoutINS5_IJNSA_ILi2EEESB_SB_EEENS5_IJSB_NSA_ILi0EEESV_EEEEENS5_IJNS4_10UnderscoreESY_SY_EEEEENS4_13SM90_TMA_LOADENS4_14ComposedLayoutINS4_7SwizzleILi2ELi4ELi3EEENS4_18smem_ptr_flag_bitsILi8EEENSS_INS5_IJNSA_ILi8EEESG_EEENS5_IJSG_SB_EEEEEEEvNS4_8identityES11_S1B_vS1C_EENS_8epilogue10collective6detail29Sm90TmaWarpSpecializedAdapterINS1F_15DefaultEpilogueISI_SJ_SJ_NS1E_6thread17LinearCombinationISI_Li1EffLNS1J_9ScaleType4KindE0ELNS_15FloatRoundStyleE2ESI_EENS1_15EpilogueDefaultEEEEEvvEEEEvNT_6ParamsE,@"STO_CUDA_ENTRY STV_DEFAULT"
_ZN7cutlass13device_kernelINS_4gemm6kernel13GemmUniversalIN4cute5tupleIJiiiiEEENS1_10collective13CollectiveMmaINS1_37MainloopSm90TmaGmmaWarpSpecializedFP8ILi5ENS5_IJNS4_1CILi1EEESB_SB_EEENS1_35KernelTmaWarpSpecializedCooperativeEEENS5_IJNSA_ILi128EEENSA_ILi64EEESG_EEENS_12float_e5m2_tENS5_IJlSB_lEEESI_SJ_NS4_8TiledMMAINS4_8MMA_AtomIJNS4_4SM904GMMA30MMA_64x64x32_F32E5M2E5M2_SS_TNILNSN_7ScaleInE1ELSP_1EEEEEENS4_6LayoutINS5_IJNSA_ILi2EEESB_SB_EEENS5_IJSB_NSA_ILi0EEESV_EEEEENS5_IJNS4_10UnderscoreESY_SY_EEEEENS4_13SM90_TMA_LOADENS4_14ComposedLayoutINS4_7SwizzleILi2ELi4ELi3EEENS4_18smem_ptr_flag_bitsILi8EEENSS_INS5_IJNSA_ILi8EEESG_EEENS5_IJSG_SB_EEEEEEEvNS4_8identityES11_S1B_vS1C_EENS_8epilogue10collective6detail29Sm90TmaWarpSpecializedAdapterINS1F_15DefaultEpilogueISI_SJ_SJ_NS1E_6thread17LinearCombinationISI_Li1EffLNS1J_9ScaleType4KindE0ELNS_15FloatRoundStyleE2ESI_EENS1_15EpilogueDefaultEEEEEvvEEEEvNT_6ParamsE:
[----:B------:R-:W-:Y:S01]  /*0000*/  LDC R1, c[0x0][0x28] ;  /* 0x00000a00ff017b82 */ /* 0x000fe20000000800 */
[----:B------:R-:W0:Y:S01]  /*0010*/  S2R R2, SR_TID.X ;  /* 0x0000000000027919 */ /* 0x000e220000002100 */
[----:B------:R-:W-:Y:S01]  /*0020*/  ELECT P0, URZ, PT ;  /* 0x00000000003f782f */ /* 0x000fe20003800000 */
[----:B------:R-:W-:Y:S01]  /*0030*/  BSSY B0, `(.L_x_0) ;  /* 0x000000f000007945 */ /* 0x000fe20003800000 */
[--C-:B0-----:R-:W-:Y:S02]  /*0040*/  SHF.R.U32.HI R0, RZ, 0x5, R2.reuse ;  /* 0x00000005ff007819 */ /* 0x101fe40000011602 */
[----:B------:R-:W-:-:S03]  /*0050*/  SHF.R.U32.HI R4, RZ, 0x7, R2 ;  /* 0x00000007ff047819 */ /* 0x000fc60000011602 */
[----:B------:R-:W0:Y:S04]  /*0060*/  SHFL.IDX PT, R3, R0, RZ, 0x1f ;  /* 0x00001fff00037589 */ /* 0x000e2800000e0000 */
[----:B------:R1:W2:Y:S01]  /*0070*/  SHFL.IDX PT, R7, R4, RZ, 0x1f ;  /* 0x00001fff04077589 */ /* 0x0002a200000e0000 */
[----:B0-----:R-:W-:-:S13]  /*0080*/  ISETP.NE.OR P0, PT, R3, RZ, !P0 ;  /* 0x000000ff0300720c */ /* 0x001fda0004705670 */
[----:B-12---:R-:W-:Y:S05]  /*0090*/  @P0 BRA `(.L_x_1) ;  /* 0x0000000000200947 */ /* 0x006fea0003800000 */
[----:B------:R-:W-:Y:S02]  /*00a0*/  ULDC.64 UR4, c[0x0][0x198] ;  /* 0x0000660000047ab9 */ /* 0x000fe40000000a00 */
[----:B------:R-:W-:Y:S02]  /*00b0*/  UIADD3 UR6, UP0, UR4, 0xf0, URZ ;  /* 0x000000f004067890 */ /* 0x000fe4000ff1e03f */
[----:B------:R-:W-:Y:S02]  /*00c0*/  UIADD3 UR4, UP1, UR4, 0x1f0, URZ ;  /* 0x000001f004047890 */ /* 0x000fe4000ff3e03f */
[----:B------:R-:W-:Y:S02]  /*00d0*/  UIADD3.X UR7, URZ, UR5, URZ, UP0, !UPT ;  /* 0x000000053f077290 */ /* 0x000fe400087fe43f */
[----:B------:R-:W-:-:S07]  /*00e0*/  UIADD3.X UR5, URZ, UR5, URZ, UP1, !UPT ;  /* 0x000000053f057290 */ /* 0x000fce0008ffe43f */
[----:B------:R0:W-:Y:S02]  /*00f0*/  UTMACCTL.PF [UR6] ;  /* 0x00000000060079b9 */ /* 0x0001e40008040000 */
[----:B------:R0:W-:Y:S02]  /*0100*/  UTMACCTL.PF [UR4] ;  /* 0x00000000040079b9 */ /* 0x0001e40008040000 */
[----:B0-----:R-:W-:Y:S01]  /*0110*/  NOP ;  /* 0x0000000000007918 */ /* 0x001fe20000000000 */
.L_x_1:
[----:B------:R-:W-:Y:S05]  /*0120*/  BSYNC B0 ;  /* 0x0000000000007941 */ /* 0x000fea0003800000 */
.L_x_0:
[----:B------:R-:W0:Y:S02]  /*0130*/  SHFL.IDX PT, R4, R0, RZ, 0x1f ;  /* 0x00001fff00047589 */ /* 0x000e2400000e0000 */
[----:B0-----:R-:W-:-:S13]  /*0140*/  ISETP.NE.AND P0, PT, R4, RZ, PT ;  /* 0x000000ff0400720c */ /* 0x001fda0003f05270 */
[----:B------:R-:W-:Y:S05]  /*0150*/  @P0 BRA `(.L_x_2) ;  /* 0x0000000000600947 */ /* 0x000fea0003800000 */
[----:B------:R-:W0:Y:S01]  /*0160*/  S2UR UR8, SR_CgaCtaId ;  /* 0x00000000000879c3 */ /* 0x000e220000008800 */
[----:B------:R-:W-:Y:S01]  /*0170*/  UMOV UR4, 0x400 ;  /* 0x0000040000047882 */ /* 0x000fe20000000000 */
[----:B------:R-:W-:Y:S01]  /*0180*/  UMOV UR5, 0x1 ;  /* 0x0000000100057882 */ /* 0x000fe20000000000 */
[----:B------:R-:W-:Y:S01]  /*0190*/  UMOV UR6, 0x100 ;  /* 0x0000010000067882 */ /* 0x000fe20000000000 */
[----:B------:R-:W-:Y:S01]  /*01a0*/  ELECT P0, URZ, PT ;  /* 0x00000000003f782f */ /* 0x000fe20003800000 */
[----:B------:R-:W-:-:S04]  /*01b0*/  UIADD3 UR6, -UR6, 0x100000, URZ ;  /* 0x0010000006067890 */ /* 0x000fc8000fffe13f */
[----:B------:R-:W-:Y:S02]  /*01c0*/  USHF.L.U32 UR7, UR6, 0xb, URZ ;  /* 0x0000000b06077899 */ /* 0x000fe4000800063f */
[----:B------:R-:W-:Y:S02]  /*01d0*/  USHF.L.U32 UR6, UR6, 0x1, URZ ;  /* 0x0000000106067899 */ /* 0x000fe4000800063f */
[----:B0-----:R-:W-:Y:S02]  /*01e0*/  ULEA UR8, UR8, UR4, 0x18 ;  /* 0x0000000408087291 */ /* 0x001fe4000f8ec03f */
[----:B------:R-:W-:-:S04]  /*01f0*/  UIADD3 UR4, -UR5, 0x100000, URZ ;  /* 0x0010000005047890 */ /* 0x000fc8000fffe13f */
[----:B------:R-:W-:Y:S02]  /*0200*/  USHF.L.U32 UR5, UR4, 0xb, URZ ;  /* 0x0000000b04057899 */ /* 0x000fe4000800063f */
[----:B------:R-:W-:Y:S01]  /*0210*/  USHF.L.U32 UR4, UR4, 0x1, URZ ;  /* 0x0000000104047899 */ /* 0x000fe2000800063f */
[----:B------:R-:W0:Y:S11]  /*0220*/  FENCE.VIEW.ASYNC.S ;  /* 0x00000000000073c6 */ /* 0x000e360000000000 */
[----:B0-----:R0:W1:Y:S01]  /*0230*/  SYNCS.EXCH.64 URZ, [UR8], UR4 ;  /* 0x00000004083f75b2 */ /* 0x0010620008000100 */
[----:B------:R0:W2:Y:S01]  /*0240*/  SYNCS.EXCH.64 URZ, [UR8+0x28], UR6 ;  /* 0x00002806083f75b2 */ /* 0x0000a20008000100 */
[----:B------:R0:W3:Y:S01]  /*0250*/  SYNCS.EXCH.64 URZ, [UR8+0x8], UR4 ;  /* 0x00000804083f75b2 */ /* 0x0000e20008000100 */
[----:B------:R0:W4:Y:S01]  /*0260*/  SYNCS.EXCH.64 URZ, [UR8+0x30], UR6 ;  /* 0x00003006083f75b2 */ /* 0x0001220008000100 */
[----:B------:R0:W0:Y:S01]  /*0270*/  SYNCS.EXCH.64 URZ, [UR8+0x10], UR4 ;  /* 0x00001004083f75b2 */ /* 0x0000220008000100 */
[----:B------:R0:W0:Y:S01]  /*0280*/  SYNCS.EXCH.64 URZ, [UR8+0x38], UR6 ;  /* 0x00003806083f75b2 */ /* 0x0000220008000100 */
[----:B------:R0:W0:Y:S01]  /*0290*/  SYNCS.EXCH.64 URZ, [UR8+0x18], UR4 ;  /* 0x00001804083f75b2 */ /* 0x0000220008000100 */
[----:B------:R0:W0:Y:S01]  /*02a0*/  SYNCS.EXCH.64 URZ, [UR8+0x40], UR6 ;  /* 0x00004006083f75b2 */ /* 0x0000220008000100 */
[----:B------:R0:W0:Y:S01]  /*02b0*/  SYNCS.EXCH.64 URZ, [UR8+0x20], UR4 ;  /* 0x00002004083f75b2 */ /* 0x0000220008000100 */
[----:B------:R0:W0:Y:S01]  /*02c0*/  SYNCS.EXCH.64 URZ, [UR8+0x48], UR6 ;  /* 0x00004806083f75b2 */ /* 0x0000220008000100 */
[----:B------:R-:W-:Y:S01]  /*02d0*/  NOP ;  /* 0x0000000000007918 */ /* 0x000fe20000000000 */
.L_x_2:
[----:B------:R-:W5:Y:S01]  /*02e0*/  SHFL.IDX PT, R0, R0, RZ, 0x1f ;  /* 0x00001fff00007589 */ /* 0x000f6200000e0000 */
[----:B------:R-:W1:Y:S01]  /*02f0*/  LDC R4, c[0x0][0x65c] ;  /* 0x00019700ff047b82 */ /* 0x000e620000000800 */
[----:B------:R-:W-:Y:S02]  /*0300*/  ELECT P0, URZ, PT ;  /* 0x00000000003f782f */ /* 0x000fe40003800000 */
[----:B------:R-:W-:Y:S01]  /*0310*/  ISETP.NE.AND P2, PT, R7, RZ, PT ;  /* 0x000000ff0700720c */ /* 0x000fe20003f45270 */
[----:B------:R-:W2:Y:S01]  /*0320*/  S2R R8, SR_CTAID.Y ;  /* 0x0000000000087919 */ /* 0x000ea20000002600 */
[----:B0-----:R-:W-:Y:S01]  /*0330*/  UMOV UR4, 0x20 ;  /* 0x0000002000047882 */ /* 0x001fe20000000000 */
[----:B------:R-:W-:Y:S01]  /*0340*/  NOP ;  /* 0x0000000000007918 */ /* 0x000fe20000000000 */
[----:B------:R-:W-:Y:S01]  /*0350*/  NOP ;  /* 0x0000000000007918 */ /* 0x000fe20000000000 */
[----:B------:R-:W0:Y:S01]  /*0360*/  S2R R6, SR_CTAID.X ;  /* 0x0000000000067919 */ /* 0x000e220000002500 */
[----:B-----5:R-:W-:-:S02]  /*0370*/  ISETP.NE.OR P0, PT, R0, RZ, !P0 ;  /* 0x000000ff0000720c */ /* 0x020fc40004705670 */
[----:B-1----:R-:W-:Y:S02]  /*0380*/  ISETP.NE.AND P4, PT, R4, 0x1, PT ;  /* 0x000000010400780c */ /* 0x002fe40003f85270 */
[----:B------:R-:W-:-:S04]  /*0390*/  SHF.R.S32.HI R4, RZ, 0x1f, R3 ;  /* 0x0000001fff047819 */ /* 0x000fc80000011403 */
[----:B------:R-:W-:-:S04]  /*03a0*/  LEA.HI R4, R4, R3, RZ, 0x2 ;  /* 0x0000000304047211 */ /* 0x000fc800078f10ff */
[----:B------:R-:W-:Y:S01]  /*03b0*/  LOP3.LUT R4, R4, 0xfffffffc, RZ, 0xc0, !PT ;  /* 0xfffffffc04047812 */ /* 0x000fe200078ec0ff */
[----:B------:R-:W-:Y:S01]  /*03c0*/  VOTEU.ALL UP0, P0 ;  /* 0x00000000003f7886 */ /* 0x000fe20000000000 */
[----:B------:R-:W-:Y:S01]  /*03d0*/  VOTEU.ALL UP1, P0 ;  /* 0x00000000003f7886 */ /* 0x000fe20000020000 */
[----:B------:R-:W0:Y:S01]  /*03e0*/  @P4 LDC R9, c[0x0][0x10] ;  /* 0x00000400ff094b82 */ /* 0x000e220000000800 */
[----:B------:R-:W-:Y:S02]  /*03f0*/  @P4 IMAD.MOV.U32 R5, RZ, RZ, RZ ;  /* 0x000000ffff054224 */ /* 0x000fe400078e00ff */
[----:B------:R-:W-:Y:S01]  /*0400*/  IMAD.IADD R3, R3, 0x1, -R4 ;  /* 0x0000000103037824 */ /* 0x000fe200078e0a04 */
[----:B------:R-:W-:Y:S01]  /*0410*/  @!UP0 UMOV UR6, 0x400 ;  /* 0x0000040000068882 */ /* 0x000fe20000000000 */
[----:B------:R-:W-:-:S04]  /*0420*/  @!UP0 UIADD3 UR4, -UR4, 0x100000, URZ ;  /* 0x0010000004048890 */ /* 0x000fc8000fffe13f */
[----:B------:R-:W-:Y:S02]  /*0430*/  @!UP0 USHF.L.U32 UR5, UR4, 0xb, URZ ;  /* 0x0000000b04058899 */ /* 0x000fe4000800063f */
[----:B------:R-:W-:Y:S01]  /*0440*/  @!UP0 USHF.L.U32 UR4, UR4, 0x1, URZ ;  /* 0x0000000104048899 */ /* 0x000fe2000800063f */
[----:B--2---:R-:W-:Y:S01]  /*0450*/  @P4 IMAD.MOV.U32 R4, RZ, RZ, R8 ;  /* 0x000000ffff044224 */ /* 0x004fe200078e0008 */
[----:B------:R-:W1:Y:S01]  /*0460*/  @!UP0 S2UR UR7, SR_CgaCtaId ;  /* 0x00000000000789c3 */ /* 0x000e620000008800 */
[----:B------:R-:W-:-:S07]  /*0470*/  @P4 IMAD.MOV.U32 R13, RZ, RZ, RZ ;  /* 0x000000ffff0d4224 */ /* 0x000fce00078e00ff */
[----:B------:R-:W2:Y:S01]  /*0480*/  @!P4 LDC R11, c[0x0][0xc] ;  /* 0x00000300ff0bcb82 */ /* 0x000ea20000000800 */
[----:B0-----:R-:W-:-:S04]  /*0490*/  @P4 IMAD.WIDE.U32 R4, R6, R9, R4 ;  /* 0x0000000906044225 */ /* 0x001fc800078e0004 */
[----:B------:R-:W-:Y:S02]  /*04a0*/  VIADD R9, R7, 0xffffffff ;  /* 0xffffffff07097836 */ /* 0x000fe40000000000 */
[----:B------:R-:W-:Y:S01]  /*04b0*/  @P4 IMAD.MOV.U32 R0, RZ, RZ, R4 ;  /* 0x000000ffff004224 */ /* 0x000fe200078e0004 */
[----:B-1----:R-:W-:Y:S02]  /*04c0*/  @!UP0 ULEA UR6, UR7, UR6, 0x18 ;  /* 0x0000000607068291 */ /* 0x002fe4000f8ec03f */
[----:B------:R-:W-:Y:S01]  /*04d0*/  ISETP.GE.U32.AND P1, PT, R9, 0x2, PT ;  /* 0x000000020900780c */ /* 0x000fe20003f26070 */
[----:B------:R-:W-:Y:S01]  /*04e0*/  VOTEU.ALL UP0, P0 ;  /* 0x00000000003f7886 */ /* 0x000fe20000000000 */
[----:B------:R-:W-:Y:S01]  /*04f0*/  ISETP.NE.AND P0, PT, R3, 0x3, PT ;  /* 0x000000030300780c */ /* 0x000fe20003f05270 */
[----:B------:R-:W-:-:S03]  /*0500*/  @P4 IMAD.IADD R5, R5, 0x1, R13 ;  /* 0x0000000105054824 */ /* 0x000fc600078e020d */
[----:B------:R-:W-:-:S04]  /*0510*/  ISETP.EQ.OR P0, PT, R3, RZ, !P0 ;  /* 0x000000ff0300720c */ /* 0x000fc80004702670 */
[----:B------:R-:W-:Y:S01]  /*0520*/  ISETP.EQ.AND P0, PT, R7, RZ, P0 ;  /* 0x000000ff0700720c */ /* 0x000fe20000702270 */
[----:B------:R-:W-:Y:S01]  /*0530*/  IMAD.MOV.U32 R7, RZ, RZ, RZ ;  /* 0x000000ffff077224 */ /* 0x000fe200078e00ff */
[----:B------:R-:W0:Y:S02]  /*0540*/  FENCE.VIEW.ASYNC.S ;  /* 0x00000000000073c6 */ /* 0x000e240000000000 */
[----:B0-----:R0:W3:Y:S01]  /*0550*/  @!UP0 SYNCS.EXCH.64 URZ, [UR6+0x60], UR4 ;  /* 0x00006004063f85b2 */ /* 0x0010e20008000100 */
[----:B------:R-:W-:Y:S01]  /*0560*/  SEL R4, RZ, 0x1, !P0 ;  /* 0x00000001ff047807 */ /* 0x000fe20004000000 */
[----:B--2---:R-:W-:-:S03]  /*0570*/  @!P4 IMAD.WIDE.U32 R10, R11, R8, R6 ;  /* 0x000000080b0ac225 */ /* 0x004fc600078e0006 */
[----:B------:R-:W-:Y:S01]  /*0580*/  SEL R4, R4, 0x2, P1 ;  /* 0x0000000204047807 */ /* 0x000fe20000800000 */
[----:B------:R-:W-:Y:S02]  /*0590*/  @!P4 IMAD.MOV.U32 R0, RZ, RZ, R10 ;  /* 0x000000ffff00c224 */ /* 0x000fe400078e000a */
[----:B------:R-:W-:Y:S01]  /*05a0*/  @!P4 IMAD.MOV.U32 R5, RZ, RZ, R11 ;  /* 0x000000ffff05c224 */ /* 0x000fe200078e000b */
[----:B------:R0:W3:Y:S01]  /*05b0*/  @!UP1 SYNCS.EXCH.64 URZ, [UR6+0x68], UR4 ;  /* 0x00006804063f95b2 */ /* 0x0000e20008000100 */
[----:B------:R-:W-:Y:S01]  /*05c0*/  NOP ;  /* 0x0000000000007918 */ /* 0x000fe20000000000 */
[----:B---34-:R-:W-:Y:S06]  /*05d0*/  BAR.SYNC.DEFER_BLOCKING 0x0 ;  /* 0x0000000000007b1d */ /* 0x018fec0000010000 */
[----:B------:R-:W-:Y:S05]  /*05e0*/  @!P2 BRA `(.L_x_3) ;  /* 0x0000004c0020a947 */ /* 0x000fea0003800000 */
[----:B------:R-:W-:-:S13]  /*05f0*/  ISETP.GT.U32.AND P0, PT, R9, 0x1, PT ;  /* 0x000000010900780c */ /* 0x000fda0003f04070 */
[----:B0-----:R-:W-:Y:S05]  /*0600*/  @P0 EXIT ;  /* 0x000000000000094d */ /* 0x001fea0003800000 */
[----:B------:R-:W-:Y:S01]  /*0610*/  ULDC.64 UR4, c[0x0][0x650] ;  /* 0x0001940000047ab9 */ /* 0x000fe20000000a00 */
[----:B------:R-:W-:Y:S01]  /*0620*/  PRMT R9, RZ, 0x7610, R9 ;  /* 0x00007610ff097816 */ /* 0x000fe20000000009 */
[----:B------:R-:W-:Y:S01]  /*0630*/  IMAD.MOV.U32 R16, RZ, RZ, -0x1 ;  /* 0xffffffffff107424 */ /* 0x000fe200078e00ff */
[----:B------:R-:W-:Y:S01]  /*0640*/  ISETP.GE.U32.AND P0, PT, R0, UR4, PT ;  /* 0x0000000400007c0c */ /* 0x000fe2000bf06070 */
[----:B------:R-:W-:Y:S02]  /*0650*/  IMAD.MOV.U32 R12, RZ, RZ, -0x1 ;  /* 0xffffffffff0c7424 */ /* 0x000fe400078e00ff */
[----:B------:R-:W-:Y:S01]  /*0660*/  IMAD.MOV.U32 R69, RZ, RZ, -0x1 ;  /* 0xffffffffff457424 */ /* 0x000fe200078e00ff */
[----:B------:R-:W-:-:S13]  /*0670*/  ISETP.GE.U32.AND.EX P0, PT, R5, UR5, PT, P0 ;  /* 0x0000000505007c0c */ /* 0x000fda000bf06100 */
[----:B------:R-:W-:Y:S05]  /*0680*/  @P0 BRA `(.L_x_4) ;  /* 0x0000000400600947 */ /* 0x000fea0003800000 */
[----:B------:R-:W0:Y:S01]  /*0690*/  LDC.64 R16, c[0x0][0x628] ;  /* 0x00018a00ff107b82 */ /* 0x000e220000000a00 */
[----:B------:R-:W-:Y:S02]  /*06a0*/  IMAD.MOV.U32 R10, RZ, RZ, R0 ;  /* 0x000000ffff0a7224 */ /* 0x000fe400078e0000 */
[----:B------:R-:W-:-:S05]  /*06b0*/  IMAD.MOV.U32 R11, RZ, RZ, R5 ;  /* 0x000000ffff0b7224 */ /* 0x000fca00078e0005 */
[----:B------:R-:W1:Y:S08]  /*06c0*/  LDC R18, c[0x0][0x630] ;  /* 0x00018c00ff127b82 */ /* 0x000e700000000800 */
[----:B------:R-:W2:Y:S01]  /*06d0*/  LDC.64 R20, c[0x0][0x620] ;  /* 0x00018800ff147b82 */ /* 0x000ea20000000a00 */
[----:B0-----:R-:W-:-:S04]  /*06e0*/  ISETP.NE.U32.AND P0, PT, R16, RZ, PT ;  /* 0x000000ff1000720c */ /* 0x001fc80003f05070 */
[----:B------:R-:W-:-:S13]  /*06f0*/  ISETP.NE.AND.EX P0, PT, R17, RZ, PT, P0 ;  /* 0x000000ff1100720c */ /* 0x000fda0003f05300 */
[----:B-12---:R-:W-:Y:S05]  /*0700*/  @!P0 BRA `(.L_x_5) ;  /* 0x0000000000288947 */ /* 0x006fea0003800000 */
[----:B------:R-:W0:Y:S02]  /*0710*/  LDC R3, c[0x0][0x634] ;  /* 0x00018d00ff037b82 */ /* 0x000e240000000800 */
[----:B0-----:R-:W-:-:S05]  /*0720*/  IADD3 R3, P0, R0, R3, RZ ;  /* 0x0000000300037210 */ /* 0x001fca0007f1e0ff */
[----:B------:R-:W-:-:S04]  /*0730*/  IMAD.X R9, RZ, RZ, R5, P0 ;  /* 0x000000ffff097224 */ /* 0x000fc800000e0605 */
[----:B------:R-:W-:-:S04]  /*0740*/  IMAD.WIDE.U32 R10, R9, R16, RZ ;  /* 0x00000010090a7225 */ /* 0x000fc800078e00ff */
[----:B------:R-:W-:-:S04]  /*0750*/  IMAD.WIDE.U32 R12, P0, R3, R17, R10 ;  /* 0x00000011030c7225 */ /* 0x000fc8000780000a */
[----:B------:R-:W-:-:S04]  /*0760*/  IMAD.WIDE.U32 R10, R3, R16, RZ ;  /* 0x00000010030a7225 */ /* 0x000fc800078e00ff */
[----:B------:R-:W-:Y:S01]  /*0770*/  IMAD.X R15, RZ, RZ, RZ, P0 ;  /* 0x000000ffff0f7224 */ /* 0x000fe200000e06ff */
[----:B------:R-:W-:Y:S01]  /*0780*/  IADD3 RZ, P0, R11, R12, RZ ;  /* 0x0000000c0bff7210 */ /* 0x000fe20007f1e0ff */
[----:B------:R-:W-:-:S04]  /*0790*/  IMAD.MOV.U32 R14, RZ, RZ, R13 ;  /* 0x000000ffff0e7224 */ /* 0x000fc800078e000d */
[----:B------:R-:W-:-:S08]  /*07a0*/  IMAD.WIDE.U32.X R10, R9, R17, R14, P0 ;  /* 0x00000011090a7225 */ /* 0x000fd000000e040e */
.L_x_5:
[-CC-:B------:R-:W-:Y:S01]  /*07b0*/  SHF.R.U64 R69, R10, R18.reuse, R11.reuse ;  /* 0x000000120a457219 */ /* 0x180fe2000000120b */
[----:B------:R-:W0:Y:S01]  /*07c0*/  LDC.64 R22, c[0x0][0x640] ;  /* 0x00019000ff167b82 */ /* 0x000e220000000a00 */
[----:B------:R-:W-:Y:S01]  /*07d0*/  SHF.R.U32.HI R7, RZ, R18, R11 ;  /* 0x00000012ff077219 */ /* 0x000fe2000001160b */
[----:B------:R-:W-:Y:S01]  /*07e0*/  ULDC UR4, c[0x0][0x150] ;  /* 0x0000540000047ab9 */ /* 0x000fe20000000800 */
[----:B------:R-:W-:Y:S01]  /*07f0*/  IADD3 R9, P0, RZ, -R69, RZ ;  /* 0x80000045ff097210 */ /* 0x000fe20007f1e0ff */
[----:B------:R-:W-:Y:S01]  /*0800*/  IMAD.MOV.U32 R10, RZ, RZ, R0 ;  /* 0x000000ffff0a7224 */ /* 0x000fe200078e0000 */
[----:B------:R-:W-:Y:S01]  /*0810*/  I2FP.F32.U32 R3, R6 ;  /* 0x0000000600037245 */ /* 0x000fe20000201000 */
[----:B------:R-:W-:Y:S02]  /*0820*/  IMAD.MOV.U32 R11, RZ, RZ, R5 ;  /* 0x000000ffff0b7224 */ /* 0x000fe400078e0005 */
[----:B------:R-:W1:Y:S01]  /*0830*/  LDC R14, c[0x0][0x618] ;  /* 0x00018600ff0e7b82 */ /* 0x000e620000000800 */
[----:B------:R-:W-:-:S02]  /*0840*/  IMAD.X R13, RZ, RZ, ~R7, P0 ;  /* 0x000000ffff0d7224 */ /* 0x000fc400000e0e07 */
[----:B------:R-:W-:Y:S01]  /*0850*/  FMUL R3, R3, UR4 ;  /* 0x0000000403037c20 */ /* 0x000fe20008400000 */
[----:B------:R-:W-:Y:S01]  /*0860*/  IMAD.WIDE.U32 R10, R9, R20, R10 ;  /* 0x00000014090a7225 */ /* 0x000fe200078e000a */
[----:B------:R-:W-:-:S03]  /*0870*/  ULDC UR4, c[0x0][0x154] ;  /* 0x0000550000047ab9 */ /* 0x000fc60000000800 */
[----:B------:R-:W-:Y:S01]  /*0880*/  IMAD R12, R13, R20, RZ ;  /* 0x000000140d0c7224 */ /* 0x000fe200078e02ff */
[----:B------:R-:W2:Y:S01]  /*0890*/  LDC R7, c[0x0][0x144] ;  /* 0x00005100ff077b82 */ /* 0x000ea20000000800 */
[----:B------:R-:W3:Y:S01]  /*08a0*/  F2I.U32.TRUNC.NTZ R3, R3 ;  /* 0x0000000300037305 */ /* 0x000ee2000020f000 */
[----:B------:R-:W-:Y:S02]  /*08b0*/  IMAD.MOV.U32 R13, RZ, RZ, -0x1 ;  /* 0xffffffffff0d7424 */ /* 0x000fe400078e00ff */
[----:B------:R-:W-:-:S04]  /*08c0*/  IMAD R9, R9, R21, R12 ;  /* 0x0000001509097224 */ /* 0x000fc800078e020c */
[----:B------:R-:W4:Y:S01]  /*08d0*/  LDC R18, c[0x0][0x608] ;  /* 0x00018200ff127b82 */ /* 0x000f220000000800 */
[----:B------:R-:W-:Y:S01]  /*08e0*/  IMAD.IADD R11, R11, 0x1, R9 ;  /* 0x000000010b0b7824 */ /* 0x000fe200078e0209 */
[----:B0-----:R-:W-:Y:S02]  /*08f0*/  ISETP.NE.U32.AND P0, PT, R22, RZ, PT ;  /* 0x000000ff1600720c */ /* 0x001fe40003f05070 */
[----:B------:R-:W-:Y:S02]  /*0900*/  I2FP.F32.U32 R9, R8 ;  /* 0x0000000800097245 */ /* 0x000fe40000201000 */
[----:B------:R-:W-:Y:S02]  /*0910*/  ISETP.NE.AND.EX P0, PT, R23, RZ, PT, P0 ;  /* 0x000000ff1700720c */ /* 0x000fe40003f05300 */
[----:B------:R-:W0:Y:S01]  /*0920*/  LDC R12, c[0x0][0x658] ;  /* 0x00019600ff0c7b82 */ /* 0x000e220000000800 */
[-C--:B-1----:R-:W-:Y:S01]  /*0930*/  SHF.R.U64 R16, R10, R14.reuse, R11 ;  /* 0x0000000e0a107219 */ /* 0x082fe2000000120b */
[----:B---3--:R-:W-:Y:S01]  /*0940*/  IMAD.MOV R10, RZ, RZ, -R3 ;  /* 0x000000ffff0a7224 */ /* 0x008fe200078e0a03 */
[----:B------:R-:W-:-:S05]  /*0950*/  SHF.R.U32.HI R11, RZ, R14, R11 ;  /* 0x0000000eff0b7219 */ /* 0x000fca000001160b */
[----:B------:R-:W1:Y:S01]  /*0960*/  LDC R17, c[0x0][0x148] ;  /* 0x00005200ff117b82 */ /* 0x000e620000000800 */
[----:B--2---:R-:W-:Y:S02]  /*0970*/  IMAD R3, R7, R10, R6 ;  /* 0x0000000a07037224 */ /* 0x004fe400078e0206 */
[----:B------:R-:W-:-:S04]  /*0980*/  FMUL R7, R9, UR4 ;  /* 0x0000000409077c20 */ /* 0x000fc80008400000 */
[----:B------:R2:W3:Y:S01]  /*0990*/  F2I.U32.TRUNC.NTZ R15, R7 ;  /* 0x00000007000f7305 */ /* 0x0004e2000020f000 */
[----:B------:R-:W1:Y:S01]  /*09a0*/  LDC R21, c[0x0][0x600] ;  /* 0x00018000ff157b82 */ /* 0x000e620000000800 */
[-CC-:B----4-:R-:W-:Y:S02]  /*09b0*/  SHF.R.U64 R27, R16, R18.reuse, R11.reuse ;  /* 0x00000012101b7219 */ /* 0x190fe4000000120b */
[----:B------:R-:W-:Y:S01]  /*09c0*/  SHF.R.U32.HI R9, RZ, R18, R11 ;  /* 0x00000012ff097219 */ /* 0x000fe2000001160b */
[----:B------:R-:W-:-:S04]  /*09d0*/  IMAD.MOV.U32 R11, RZ, RZ, 0x1 ;  /* 0x00000001ff0b7424 */ /* 0x000fc800078e00ff */
[----:B------:R-:W4:Y:S01]  /*09e0*/  LDC R20, c[0x0][0x648] ;  /* 0x00019200ff147b82 */ /* 0x000f220000000800 */
[-C--:B0-----:R-:W-:Y:S02]  /*09f0*/  SHF.L.U32 R6, R13, R12.reuse, RZ ;  /* 0x0000000c0d067219 */ /* 0x081fe400000006ff */
[-CC-:B------:R-:W-:Y:S02]  /*0a00*/  SHF.R.U64 R18, R27, R12.reuse, R9.reuse ;  /* 0x0000000c1b127219 */ /* 0x180fe40000001209 */
[----:B------:R-:W-:Y:S02]  /*0a10*/  SHF.R.U32.HI R19, RZ, R12, R9 ;  /* 0x0000000cff137219 */ /* 0x000fe40000011609 */
[----:B------:R-:W-:Y:S01]  /*0a20*/  LOP3.LUT R14, RZ, R6, RZ, 0x33, !PT ;  /* 0x00000006ff0e7212 */ /* 0x000fe200078e33ff */
[----:B------:R-:W0:Y:S01]  /*0a30*/  LDC R25, c[0x0][0x638] ;  /* 0x00018e00ff197b82 */ /* 0x000e220000000800 */
[----:B------:R-:W-:Y:S01]  /*0a40*/  SHF.L.U32 R9, R11, R12, RZ ;  /* 0x0000000c0b097219 */ /* 0x000fe200000006ff */
[----:B------:R-:W-:-:S02]  /*0a50*/  IMAD.MOV.U32 R6, RZ, RZ, R18 ;  /* 0x000000ffff067224 */ /* 0x000fc400078e0012 */
[----:B--2---:R-:W-:-:S04]  /*0a60*/  IMAD.MOV.U32 R7, RZ, RZ, R19 ;  /* 0x000000ffff077224 */ /* 0x004fc800078e0013 */
[----:B------:R-:W2:Y:S01]  /*0a70*/  LDC R24, c[0x0][0x610] ;  /* 0x00018400ff187b82 */ /* 0x000ea20000000800 */
[----:B---3--:R-:W-:Y:S05]  /*0a80*/  @!P0 BRA `(.L_x_6) ;  /* 0x0000000000288947 */ /* 0x008fea0003800000 */
[----:B------:R-:W3:Y:S02]  /*0a90*/  LDC R13, c[0x0][0x64c] ;  /* 0x00019300ff0d7b82 */ /* 0x000ee40000000800 */
[----:B---3--:R-:W-:-:S05]  /*0aa0*/  IADD3 R13, P0, R18, R13, RZ ;  /* 0x0000000d120d7210 */ /* 0x008fca0007f1e0ff */
        /* <DEDUP_REMOVED lines=8> */
.L_x_6:
[----:B----4-:R-:W-:Y:S01]  /*0b30*/  SHF.R.U64 R6, R6, R20, R7 ;  /* 0x0000001406067219 */ /* 0x010fe20000001207 */
[----:B-1----:R-:W-:Y:S01]  /*0b40*/  VIADD R7, R21, 0xffffffff ;  /* 0xffffffff15077836 */ /* 0x002fe20000000000 */
[----:B------:R-:W-:Y:S01]  /*0b50*/  LOP3.LUT R14, R27, R14, RZ, 0xc0, !PT ;  /* 0x0000000e1b0e7212 */ /* 0x000fe200078ec0ff */
[----:B------:R-:W-:Y:S02]  /*0b60*/  IMAD.MOV R15, RZ, RZ, -R15 ;  /* 0x000000ffff0f7224 */ /* 0x000fe400078e0a0f */
[----:B------:R-:W-:Y:S01]  /*0b70*/  IMAD.MOV R10, RZ, RZ, -R6 ;  /* 0x000000ffff0a7224 */ /* 0x000fe200078e0a06 */
[----:B------:R-:W-:Y:S01]  /*0b80*/  LOP3.LUT R7, R16, R7, RZ, 0xc0, !PT ;  /* 0x0000000710077212 */ /* 0x000fe200078ec0ff */
[----:B------:R-:W-:Y:S02]  /*0b90*/  IMAD R14, R9, R6, R14 ;  /* 0x00000006090e7224 */ /* 0x000fe400078e020e */
[----:B------:R-:W-:Y:S02]  /*0ba0*/  @P4 IMAD R3, R17, R15, R8 ;  /* 0x0000000f11034224 */ /* 0x000fe400078e0208 */
[----:B0-----:R-:W-:-:S02]  /*0bb0*/  IMAD R6, R10, R25, R18 ;  /* 0x000000190a067224 */ /* 0x001fc400078e0212 */
[----:B--2---:R-:W-:Y:S02]  /*0bc0*/  IMAD R3, R14, R24, R3 ;  /* 0x000000180e037224 */ /* 0x004fe400078e0203 */
[----:B------:R-:W-:Y:S02]  /*0bd0*/  IMAD R6, R6, R21, R7 ;  /* 0x0000001506067224 */ /* 0x000fe400078e0207 */
[----:B------:R-:W-:-:S03]  /*0be0*/  IMAD.MOV.U32 R9, RZ, RZ, 0x1 ;  /* 0x00000001ff097424 */ /* 0x000fc600078e00ff */
[----:B------:R-:W-:Y:S02]  /*0bf0*/  SEL R12, R6, R3, !P4 ;  /* 0x00000003060c7207 */ /* 0x000fe40006000000 */
[----:B------:R-:W-:-:S07]  /*0c00*/  SEL R16, R3, R6, !P4 ;  /* 0x0000000603107207 */ /* 0x000fce0006000000 */
.L_x_4:
[----:B------:R-:W-:-:S08]  /*0c10*/  NOP ;  /* 0x0000000000007918 */ /* 0x000fd00000000000 */
[----:B------:R-:W0:Y:S02]  /*0c20*/  USETMAXREG.TRY_ALLOC.CTAPOOL UP0, 0xe8 ;  /* 0x000000e8000079c8 */ /* 0x000e240008000600 */
[----:B0-----:R-:W-:-:S13]  /*0c30*/  PLOP3.LUT P0, PT, PT, PT, UP0, 0x80, 0x0 ;  /* 0x000000000000781c */ /* 0x001fda0003f0f008 */
[----:B------:R-:W-:Y:S05]  /*0c40*/  @!P0 BRA `(.L_x_4) ;  /* 0xfffffffc00f08947 */ /* 0x000fea000383ffff */
[----:B------:R-:W-:Y:S01]  /*0c50*/  ULDC.64 UR4, c[0x0][0x598] ;  /* 0x0001660000047ab9 */ /* 0x000fe20000000a00 */
[----:B------:R-:W-:Y:S01]  /*0c60*/  ULDC.64 UR16, c[0x0][0x208] ;  /* 0x0000820000107ab9 */ /* 0x000fe20000000a00 */
[----:B------:R-:W-:-:S04]  /*0c70*/  ISETP.NE.U32.AND P0, PT, RZ, UR4, PT ;  /* 0x00000004ff007c0c */ /* 0x000fc8000bf05070 */
[----:B------:R-:W-:-:S13]  /*0c80*/  ISETP.NE.AND.EX P0, PT, RZ, UR5, PT, P0 ;  /* 0x00000005ff007c0c */ /* 0x000fda000bf05300 */
[----:B------:R-:W-:Y:S05]  /*0c90*/  @!P0 BRA `(.L_x_7) ;  /* 0x00000000001c8947 */ /* 0x000fea0003800000 */
[----:B------:R-:W0:Y:S02]  /*0ca0*/  LDC.64 R6, c[0x0][0x598] ;  /* 0x00016600ff067b82 */ /* 0x000e240000000a00 */
[----:B0-----:R-:W2:Y:S02]  /*0cb0*/  LDG.E.64 R6, desc[UR16][R6.64] ;  /* 0x0000001006067981 */ /* 0x001ea4000c1e1b00 */
[----:B--2---:R-:W-:-:S04]  /*0cc0*/  ISETP.NE.U32.AND P0, PT, R6, RZ, PT ;  /* 0x000000ff0600720c */ /* 0x004fc80003f05070 */
[----:B------:R-:W-:-:S13]  /*0cd0*/  ISETP.NE.AND.EX P0, PT, R7, RZ, PT, P0 ;  /* 0x000000ff0700720c */ /* 0x000fda0003f05300 */
[----:B------:R-:W-:Y:S05]  /*0ce0*/  @!P0 BRA `(.L_x_7) ;  /* 0x0000000000088947 */ /* 0x000fea0003800000 */
[----:B------:R0:W5:Y:S01]  /*0cf0*/  LD.E R3, desc[UR16][R6.64] ;  /* 0x0000001006037980 */ /* 0x000162000c101900 */
[----:B------:R-:W-:Y:S05]  /*0d00*/  BRA `(.L_x_8) ;  /* 0x0000000000207947 */ /* 0x000fea0003800000 */
.L_x_7:
[----:B------:R-:W-:Y:S02]  /*0d10*/  ULDC.64 UR4, c[0x0][0x588] ;  /* 0x0001620000047ab9 */ /* 0x000fe40000000a00 */
[----:B------:R-:W-:-:S04]  /*0d20*/  ISETP.NE.U32.AND P0, PT, RZ, UR4, PT ;  /* 0x00000004ff007c0c */ /* 0x000fc8000bf05070 */
[----:B------:R-:W-:-:S13]  /*0d30*/  ISETP.NE.AND.EX P0, PT, RZ, UR5, PT, P0 ;  /* 0x00000005ff007c0c */ /* 0x000fda000bf05300 */
[----:B------:R-:W-:Y:S05]  /*0d40*/  @!P0 BRA `(.L_x_9) ;  /* 0x00000000000c8947 */ /* 0x000fea0003800000 */
[----:B------:R-:W0:Y:S02]  /*0d50*/  LDC.64 R6, c[0x0][0x588] ;  /* 0x00016200ff067b82 */ /* 0x000e240000000a00 */
[----:B0-----:R1:W5:Y:S01]  /*0d60*/  LDG.E R3, desc[UR16][R6.64] ;  /* 0x0000001006037981 */ /* 0x001362000c1e1900 */
[----:B------:R-:W-:Y:S05]  /*0d70*/  BRA `(.L_x_8) ;  /* 0x0000000000047947 */ /* 0x000fea0003800000 */
.L_x_9:
[----:B------:R-:W2:Y:S02]  /*0d80*/  LDC R3, c[0x0][0x580] ;  /* 0x00016000ff037b82 */ /* 0x000ea40000000800 */
.L_x_8:
[----:B------:R-:W-:Y:S02]  /*0d90*/  ULDC.64 UR4, c[0x0][0x5a0] ;  /* 0x0001680000047ab9 */ /* 0x000fe40000000a00 */
[----:B------:R-:W-:-:S04]  /*0da0*/  ISETP.NE.U32.AND P0, PT, RZ, UR4, PT ;  /* 0x00000004ff007c0c */ /* 0x000fc8000bf05070 */
[----:B------:R-:W-:-:S13]  /*0db0*/  ISETP.NE.AND.EX P0, PT, RZ, UR5, PT, P0 ;  /* 0x00000005ff007c0c */ /* 0x000fda000bf05300 */
[----:B------:R-:W-:Y:S05]  /*0dc0*/  @!P0 BRA `(.L_x_10) ;  /* 0x00000000001c8947 */ /* 0x000fea0003800000 */
[----:B01----:R-:W0:Y:S02]  /*0dd0*/  LDC.64 R6, c[0x0][0x5a0] ;  /* 0x00016800ff067b82 */ /* 0x003e240000000a00 */
[----:B0-----:R-:W3:Y:S02]  /*0de0*/  LDG.E.64 R6, desc[UR16][R6.64] ;  /* 0x0000001006067981 */ /* 0x001ee4000c1e1b00 */
[----:B---3--:R-:W-:-:S04]  /*0df0*/  ISETP.NE.U32.AND P0, PT, R6, RZ, PT ;  /* 0x000000ff0600720c */ /* 0x008fc80003f05070 */
[----:B------:R-:W-:-:S13]  /*0e00*/  ISETP.NE.AND.EX P0, PT, R7, RZ, PT, P0 ;  /* 0x000000ff0700720c */ /* 0x000fda0003f05300 */
[----:B------:R-:W-:Y:S05]  /*0e10*/  @!P0 BRA `(.L_x_10) ;  /* 0x0000000000088947 */ /* 0x000fea0003800000 */
[----:B------:R0:W5:Y:S01]  /*0e20*/  LD.E R10, desc[UR16][R6.64] ;  /* 0x00000010060a7980 */ /* 0x000162000c101900 */
[----:B------:R-:W-:Y:S05]  /*0e30*/  BRA `(.L_x_11) ;  /* 0x0000000000207947 */ /* 0x000fea0003800000 */
.L_x_10:
[----:B------:R-:W-:Y:S02]  /*0e40*/  ULDC.64 UR4, c[0x0][0x590] ;  /* 0x0001640000047ab9 */ /* 0x000fe40000000a00 */
[----:B------:R-:W-:-:S04]  /*0e50*/  ISETP.NE.U32.AND P0, PT, RZ, UR4, PT ;  /* 0x00000004ff007c0c */ /* 0x000fc8000bf05070 */
[----:B------:R-:W-:-:S13]  /*0e60*/  ISETP.NE.AND.EX P0, PT, RZ, UR5, PT, P0 ;  /* 0x00000005ff007c0c */ /* 0x000fda000bf05300 */
[----:B------:R-:W-:Y:S05]  /*0e70*/  @!P0 BRA `(.L_x_12) ;  /* 0x00000000000c8947 */ /* 0x000fea0003800000 */
[----:B------:R-:W3:Y:S02]  /*0e80*/  LDC.64 R10, c[0x0][0x590] ;  /* 0x00016400ff0a7b82 */ /* 0x000ee40000000a00 */
[----:B---3--:R3:W5:Y:S01]  /*0e90*/  LDG.E R10, desc[UR16][R10.64] ;  /* 0x000000100a0a7981 */ /* 0x008762000c1e1900 */
[----:B------:R-:W-:Y:S05]  /*0ea0*/  BRA `(.L_x_11) ;  /* 0x0000000000047947 */ /* 0x000fea0003800000 */
.L_x_12:
[----:B------:R-:W4:Y:S02]  /*0eb0*/  LDC R10, c[0x0][0x584] ;  /* 0x00016100ff0a7b82 */ /* 0x000f240000000800 */
.L_x_11:
[----:B------:R-:W-:-:S13]  /*0ec0*/  LOP3.LUT P0, RZ, R9, 0xff, RZ, 0xc0, !PT ;  /* 0x000000ff09ff7812 */ /* 0x000fda000780c0ff */
[----:B------:R-:W-:Y:S05]  /*0ed0*/  @!P0 EXIT ;  /* 0x000000000000894d */ /* 0x000fea0003800000 */
[----:B------:R-:W-:Y:S01]  /*0ee0*/  ULDC UR4, c[0x0][0x28c] ;  /* 0x0000a30000047ab9 */ /* 0x000fe20000000800 */
[----:B------:R-:W-:Y:S01]  /*0ef0*/  LOP3.LUT R80, R4, 0x1, RZ, 0xfc, !PT ;  /* 0x0000000104507812 */ /* 0x000fe200078efcff */
[----:B------:R-:W-:-:S04]  /*0f00*/  UIADD3 UR4, UR4, 0x3f, URZ ;  /* 0x0000003f04047890 */ /* 0x000fc8000fffe03f */
[----:B------:R-:W-:-:S04]  /*0f10*/  USHF.R.S32.HI UR5, URZ, 0x1f, UR4 ;  /* 0x0000001f3f057899 */ /* 0x000fc80008011404 */
[----:B------:R-:W-:-:S03]  /*0f20*/  ULEA.HI UR5, UR5, UR4, URZ, 0x6 ;  /* 0x0000000405057291 */ /* 0x000fc6000f8f303f */
[----:B------:R-:W-:Y:S01]  /*0f30*/  UMOV UR4, URZ ;  /* 0x0000003f00047c82 */ /* 0x000fe20008000000 */
[----:B------:R-:W-:-:S03]  /*0f40*/  USHF.R.S32.HI UR9, URZ, 0x6, UR5 ;  /* 0x000000063f097899 */ /* 0x000fc60008011405 */
[----:B------:R-:W-:-:S09]  /*0f50*/  UMOV UR5, URZ ;  /* 0x0000003f00057c82 */ /* 0x000fd20008000000 */
.L_x_101:
[----:B01----:R-:W-:Y:S01]  /*0f60*/  LOP3.LUT R6, R2, 0x80, RZ, 0xc0, !PT ;  /* 0x0000008002067812 */ /* 0x003fe200078ec0ff */
[----:B------:R-:W0:Y:S01]  /*0f70*/  S2UR UR13, SR_CgaCtaId ;  /* 0x00000000000d79c3 */ /* 0x000e220000008800 */
[----:B------:R-:W-:Y:S01]  /*0f80*/  UMOV UR12, 0x400 ;  /* 0x00000400000c7882 */ /* 0x000fe20000000000 */
[----:B------:R-:W-:Y:S01]  /*0f90*/  UMOV UR6, URZ ;  /* 0x0000003f00067c82 */ /* 0x000fe20008000000 */
[----:B------:R-:W-:Y:S01]  /*0fa0*/  SHF.R.U32.HI R6, RZ, 0x7, R6 ;  /* 0x00000007ff067819 */ /* 0x000fe20000011606 */
[----:B------:R-:W-:Y:S01]  /*0fb0*/  UMOV UR7, URZ ;  /* 0x0000003f00077c82 */ /* 0x000fe20008000000 */
[----:B------:R-:W-:Y:S01]  /*0fc0*/  UMOV UR18, UR5 ;  /* 0x0000000500127c82 */ /* 0x000fe20008000000 */
[----:B------:R-:W-:Y:S01]  /*0fd0*/  CS2R R14, SRZ ;  /* 0x00000000000e7805 */ /* 0x000fe2000001ff00 */
[----:B---3--:R-:W-:Y:S01]  /*0fe0*/  IMAD.MOV.U32 R11, RZ, RZ, RZ ;  /* 0x000000ffff0b7224 */ /* 0x008fe200078e00ff */
[----:B------:R-:W1:Y:S01]  /*0ff0*/  LDC R7, c[0x0][0x28c] ;  /* 0x0000a300ff077b82 */ /* 0x000e620000000800 */
[----:B------:R-:W3:Y:S01]  /*1000*/  SHFL.IDX PT, R6, R6, RZ, 0x1f ;  /* 0x00001fff06067589 */ /* 0x000ee200000e0000 */
[----:B------:R-:W-:-:S02]  /*1010*/  CS2R R18, SRZ ;  /* 0x0000000000127805 */ /* 0x000fc4000001ff00 */
[----:B------:R-:W-:Y:S02]  /*1020*/  CS2R R20, SRZ ;  /* 0x0000000000147805 */ /* 0x000fe4000001ff00 */
[----:B------:R-:W-:Y:S02]  /*1030*/  CS2R R22, SRZ ;  /* 0x0000000000167805 */ /* 0x000fe4000001ff00 */
[----:B------:R-:W-:Y:S02]  /*1040*/  CS2R R56, SRZ ;  /* 0x0000000000387805 */ /* 0x000fe4000001ff00 */
[----:B------:R-:W-:Y:S02]  /*1050*/  CS2R R58, SRZ ;  /* 0x00000000003a7805 */ /* 0x000fe4000001ff00 */
[----:B------:R-:W-:Y:S02]  /*1060*/  CS2R R60, SRZ ;  /* 0x00000000003c7805 */ /* 0x000fe4000001ff00 */
[----:B------:R-:W-:-:S02]  /*1070*/  CS2R R62, SRZ ;  /* 0x00000000003e7805 */ /* 0x000fc4000001ff00 */
[----:B------:R-:W-:Y:S02]  /*1080*/  CS2R R64, SRZ ;  /* 0x0000000000407805 */ /* 0x000fe4000001ff00 */
[----:B------:R-:W-:Y:S01]  /*1090*/  CS2R R66, SRZ ;  /* 0x0000000000427805 */ /* 0x000fe2000001ff00 */
[----:B------:R-:W-:Y:S01]  /*10a0*/  IMAD.MOV.U32 R68, RZ, RZ, RZ ;  /* 0x000000ffff447224 */ /* 0x000fe200078e00ff */
[----:B------:R-:W-:Y:S02]  /*10b0*/  CS2R R70, SRZ ;  /* 0x0000000000467805 */ /* 0x000fe4000001ff00 */
[----:B------:R-:W-:Y:S02]  /*10c0*/  CS2R R72, SRZ ;  /* 0x0000000000487805 */ /* 0x000fe4000001ff00 */
[----:B------:R-:W-:Y:S02]  /*10d0*/  CS2R R74, SRZ ;  /* 0x00000000004a7805 */ /* 0x000fe4000001ff00 */
[----:B------:R-:W-:-:S02]  /*10e0*/  CS2R R76, SRZ ;  /* 0x00000000004c7805 */ /* 0x000fc4000001ff00 */
[----:B------:R-:W-:Y:S01]  /*10f0*/  CS2R R78, SRZ ;  /* 0x00000000004e7805 */ /* 0x000fe2000001ff00 */
[----:B------:R-:W-:Y:S01]  /*1100*/  IMAD.U32 R9, RZ, RZ, UR4 ;  /* 0x00000004ff097e24 */ /* 0x000fe2000f8e00ff */
[----:B------:R-:W-:Y:S02]  /*1110*/  CS2R R24, SRZ ;  /* 0x0000000000187805 */ /* 0x000fe4000001ff00 */
[----:B------:R-:W-:Y:S02]  /*1120*/  CS2R R26, SRZ ;  /* 0x00000000001a7805 */ /* 0x000fe4000001ff00 */
[----:B------:R-:W-:Y:S02]  /*1130*/  CS2R R28, SRZ ;  /* 0x00000000001c7805 */ /* 0x000fe4000001ff00 */
[----:B------:R-:W-:Y:S02]  /*1140*/  CS2R R30, SRZ ;  /* 0x00000000001e7805 */ /* 0x000fe4000001ff00 */
[----:B------:R-:W-:-:S02]  /*1150*/  CS2R R32, SRZ ;  /* 0x0000000000207805 */ /* 0x000fc4000001ff00 */
[----:B------:R-:W-:Y:S02]  /*1160*/  CS2R R34, SRZ ;  /* 0x0000000000227805 */ /* 0x000fe4000001ff00 */
[----:B-1----:R-:W-:Y:S02]  /*1170*/  ISETP.GE.AND P0, PT, R7, 0x1, PT ;  /* 0x000000010700780c */ /* 0x002fe40003f06270 */
[----:B------:R-:W-:Y:S02]  /*1180*/  CS2R R36, SRZ ;  /* 0x0000000000247805 */ /* 0x000fe4000001ff00 */
[----:B---3--:R-:W-:Y:S02]  /*1190*/  R2UR UR8, R6 ;  /* 0x00000000060872ca */ /* 0x008fe400000e0000 */
[----:B------:R-:W-:Y:S02]  /*11a0*/  CS2R R38, SRZ ;  /* 0x0000000000267805 */ /* 0x000fe4000001ff00 */
[----:B------:R-:W-:-:S02]  /*11b0*/  CS2R R40, SRZ ;  /* 0x0000000000287805 */ /* 0x000fc4000001ff00 */
[----:B------:R-:W-:Y:S02]  /*11c0*/  CS2R R42, SRZ ;  /* 0x00000000002a7805 */ /* 0x000fe4000001ff00 */
[----:B------:R-:W-:Y:S02]  /*11d0*/  CS2R R44, SRZ ;  /* 0x00000000002c7805 */ /* 0x000fe4000001ff00 */
[----:B------:R-:W-:Y:S02]  /*11e0*/  CS2R R46, SRZ ;  /* 0x00000000002e7805 */ /* 0x000fe4000001ff00 */
[----:B------:R-:W-:Y:S02]  /*11f0*/  CS2R R48, SRZ ;  /* 0x0000000000307805 */ /* 0x000fe4000001ff00 */
[----:B------:R-:W-:Y:S02]  /*1200*/  CS2R R50, SRZ ;  /* 0x0000000000327805 */ /* 0x000fe4000001ff00 */
[----:B------:R-:W-:-:S02]  /*1210*/  CS2R R52, SRZ ;  /* 0x0000000000347805 */ /* 0x000fc4000001ff00 */
[----:B------:R-:W-:Y:S01]  /*1220*/  CS2R R54, SRZ ;  /* 0x0000000000367805 */ /* 0x000fe2000001ff00 */
[----:B------:R-:W-:-:S04]  /*1230*/  ULEA.HI UR10, UR8, UR8, URZ, 0x1 ;  /* 0x00000008080a7291 */ /* 0x000fc8000f8f083f */
[----:B------:R-:W-:Y:S02]  /*1240*/  ULOP3.LUT UR11, UR10, 0xffffe, URZ, 0xc0, !UPT ;  /* 0x000ffffe0a0b7892 */ /* 0x000fe4000f8ec03f */
[----:B0-----:R-:W-:Y:S02]  /*1250*/  ULEA UR10, UR13, UR12, 0x18 ;  /* 0x0000000c0d0a7291 */ /* 0x001fe4000f8ec03f */
[----:B------:R-:W-:-:S03]  /*1260*/  UIADD3 UR11, UR8, -UR11, URZ ;  /* 0x8000000b080b7290 */ /* 0x000fc6000fffe03f */
[----:B------:R-:W-:Y:S01]  /*1270*/  UMOV UR8, URZ ;  /* 0x0000003f00087c82 */ /* 0x000fe20008000000 */
[----:B------:R-:W-:-:S04]  /*1280*/  ULEA UR11, UR11, UR10, 0xc ;  /* 0x0000000a0b0b7291 */ /* 0x000fc8000f8e603f */
[----:B------:R-:W-:-:S04]  /*1290*/  UIADD3 UR11, UR11, 0x100, URZ ;  /* 0x000001000b0b7890 */ /* 0x000fc8000fffe03f */
[----:B------:R-:W-:-:S04]  /*12a0*/  USHF.R.U32.HI UR11, URZ, 0x4, UR11 ;  /* 0x000000043f0b7899 */ /* 0x000fc8000801160b */
[----:B------:R-:W-:Y:S01]  /*12b0*/  ULOP3.LUT UR11, UR11, 0x3fff, URZ, 0xc0, !UPT ;  /* 0x00003fff0b0b7892 */ /* 0x000fe2000f8ec03f */
[----:B-----5:R-:W-:Y:S11]  /*12c0*/  @!P0 BRA `(.L_x_13) ;  /* 0x0000000400708947 */ /* 0x020ff60003800000 */
[----:B------:R-:W-:-:S13]  /*12d0*/  ISETP.NE.AND P1, PT, R80, 0x3, PT ;  /* 0x000000035000780c */ /* 0x000fda0003f25270 */
[----:B------:R-:W-:Y:S05]  /*12e0*/  @!P1 BRA `(.L_x_14) ;  /* 0x0000000000049947 */ /* 0x000fea0003800000 */
[----:B------:R-:W-:Y:S01]  /*12f0*/  BPT.TRAP 0x1 ;  /* 0x000000040000795c */ /* 0x000fe20000300000 */
.L_x_14:
[----:B------:R-:W-:Y:S01]  /*1300*/  ULEA UR6, UR5, UR10, 0x3 ;  /* 0x0000000a05067291 */ /* 0x000fe2000f8e183f */
[----:B------:R-:W-:-:S05]  /*1310*/  IMAD.U32 R6, RZ, RZ, UR4 ;  /* 0x00000004ff067e24 */ /* 0x000fca000f8e00ff */
[----:B------:R-:W-:-:S04]  /*1320*/  SHF.L.U32 R6, R6, 0x1f, RZ ;  /* 0x0000001f06067819 */ /* 0x000fc800000006ff */
[----:B------:R0:W1:Y:S01]  /*1330*/  SYNCS.PHASECHK.TRANS64.TRYWAIT P0, [UR6], R6 ;  /* 0x00000006ff0075a7 */ /* 0x0000620008000146 */
[----:B------:R-:W-:Y:S05]  /*1340*/  @!P1 BRA `(.L_x_15) ;  /* 0x0000000000049947 */ /* 0x000fea0003800000 */
[----:B------:R-:W-:Y:S01]  /*1350*/  BPT.TRAP 0x1 ;  /* 0x000000040000795c */ /* 0x000fe20000300000 */
.L_x_15:
[----:B-1----:R-:W-:Y:S05]  /*1360*/  @P0 BRA `(.L_x_16) ;  /* 0x0000000000080947 */ /* 0x002fea0003800000 */
[----:B------:R-:W1:Y:S02]  /*1370*/  SYNCS.PHASECHK.TRANS64.TRYWAIT P0, [UR6], R6 ;  /* 0x00000006ff0075a7 */ /* 0x000e640008000146 */
[----:B-1----:R-:W-:Y:S05]  /*1380*/  @!P0 BRA `(.L_x_17) ;  /* 0x0000005400748947 */ /* 0x002fea0003800000 */
.L_x_16:
[----:B------:R-:W-:Y:S01]  /*1390*/  UIADD3 UR6, UR10, 0xa100, URZ ;  /* 0x0000a1000a067890 */ /* 0x000fe2000fffe03f */
[----:B------:R-:W-:Y:S01]  /*13a0*/  WARPGROUP.ARRIVE ;  /* 0x00000000000079c5 */ /* 0x000fe20000000000 */
[----:B------:R-:W-:Y:S01]  /*13b0*/  ULOP3.LUT UR12, UR11, 0x10000, URZ, 0xfc, !UPT ;  /* 0x000100000b0c7892 */ /* 0x000fe2000f8efc3f */
[----:B------:R-:W-:Y:S01]  /*13c0*/  CS2R R14, SRZ ;  /* 0x00000000000e7805 */ /* 0x000fe2000001ff00 */
[----:B------:R-:W-:Y:S01]  /*13d0*/  USHF.R.U32.HI UR6, URZ, 0x4, UR6 ;  /* 0x000000043f067899 */ /* 0x000fe20008011606 */
[----:B------:R-:W-:Y:S01]  /*13e0*/  IMAD.MOV.U32 R11, RZ, RZ, RZ ;  /* 0x000000ffff0b7224 */ /* 0x000fe200078e00ff */
[----:B------:R-:W-:Y:S01]  /*13f0*/  ULEA UR12, UR5, UR12, 0x9 ;  /* 0x0000000c050c7291 */ /* 0x000fe2000f8e483f */
[----:B------:R-:W-:Y:S01]  /*1400*/  CS2R R18, SRZ ;  /* 0x0000000000127805 */ /* 0x000fe2000001ff00 */
[----:B------:R-:W-:Y:S01]  /*1410*/  ULOP3.LUT UR6, UR6, 0x3fff, URZ, 0xc0, !UPT ;  /* 0x00003fff06067892 */ /* 0x000fe2000f8ec03f */
[----:B------:R-:W-:Y:S01]  /*1420*/  CS2R R20, SRZ ;  /* 0x0000000000147805 */ /* 0x000fe2000001ff00 */
[----:B------:R-:W-:Y:S01]  /*1430*/  UMOV UR13, 0x80000020 ;  /* 0x80000020000d7882 */ /* 0x000fe20000000000 */
[----:B------:R-:W-:Y:S01]  /*1440*/  UMOV UR15, 0x80000020 ;  /* 0x80000020000f7882 */ /* 0x000fe20000000000 */
[----:B------:R-:W-:Y:S01]  /*1450*/  ULOP3.LUT UR6, UR6, 0x10000, URZ, 0xfc, !UPT ;  /* 0x0001000006067892 */ /* 0x000fe2000f8efc3f */
[----:B------:R-:W-:Y:S01]  /*1460*/  CS2R R22, SRZ ;  /* 0x0000000000167805 */ /* 0x000fe2000001ff00 */
[----:B------:R-:W-:Y:S01]  /*1470*/  ULDC UR7, c[0x0][0x50c] ;  /* 0x0001430000077ab9 */ /* 0x000fe20000000800 */
[----:B------:R-:W-:Y:S01]  /*1480*/  CS2R R56, SRZ ;  /* 0x0000000000387805 */ /* 0x000fe2000001ff00 */
[----:B------:R-:W-:Y:S01]  /*1490*/  ULEA UR14, UR5, UR6, 0x8 ;  /* 0x00000006050e7291 */ /* 0x000fe2000f8e403f */
[----:B------:R-:W-:Y:S01]  /*14a0*/  CS2R R58, SRZ ;  /* 0x00000000003a7805 */ /* 0x000fe2000001ff00 */
[----:B------:R-:W-:Y:S01]  /*14b0*/  UISETP.NE.AND UP0, UPT, UR7, 0x2, UPT ;  /* 0x000000020700788c */ /* 0x000fe2000bf05270 */
[----:B------:R-:W-:Y:S01]  /*14c0*/  CS2R R60, SRZ ;  /* 0x00000000003c7805 */ /* 0x000fe2000001ff00 */
[----:B------:R-:W-:Y:S01]  /*14d0*/  UMOV UR6, 0x2 ;  /* 0x0000000200067882 */ /* 0x000fe20000000000 */
[----:B------:R-:W-:Y:S01]  /*14e0*/  CS2R R62, SRZ ;  /* 0x00000000003e7805 */ /* 0x000fe2000001ff00 */
[----:B------:R-:W-:Y:S01]  /*14f0*/  USEL UR7, URZ, 0x1, UP0 ;  /* 0x000000013f077887 */ /* 0x000fe20008000000 */
[----:B------:R-:W-:-:S02]  /*1500*/  CS2R R64, SRZ ;  /* 0x0000000000407805 */ /* 0x000fc4000001ff00 */
[----:B------:R-:W-:Y:S01]  /*1510*/  CS2R R66, SRZ ;  /* 0x0000000000427805 */ /* 0x000fe2000001ff00 */
[----:B------:R-:W-:Y:S01]  /*1520*/  QGMMA.64x64x32.F32.E5M2.E5M2 R24, gdesc[UR12], RZ, !UPT ;  /* 0x00e000000c1879f3 */ /* 0x000fe2000c7038ff */
[----:B------:R-:W-:Y:S01]  /*1530*/  UIADD3 UR12, UR12, 0x2, URZ ;  /* 0x000000020c0c7890 */ /* 0x000fe2000fffe03f */
[----:B------:R-:W-:Y:S01]  /*1540*/  IMAD.MOV.U32 R68, RZ, RZ, RZ ;  /* 0x000000ffff447224 */ /* 0x000fe200078e00ff */
[----:B------:R-:W-:Y:S01]  /*1550*/  ISETP.NE.AND P0, PT, RZ, UR7, PT ;  /* 0x00000007ff007c0c */ /* 0x000fe2000bf05270 */
[----:B------:R-:W-:Y:S01]  /*1560*/  UIADD3 UR14, UR14, 0x2, URZ ;  /* 0x000000020e0e7890 */ /* 0x000fe2000fffe03f */
[----:B------:R-:W-:Y:S01]  /*1570*/  CS2R R70, SRZ ;  /* 0x0000000000467805 */ /* 0x000fe2000001ff00 */
[----:B------:R-:W-:Y:S01]  /*1580*/  UMOV UR13, 0x80000020 ;  /* 0x80000020000d7882 */ /* 0x000fe20000000000 */
[----:B------:R-:W-:Y:S01]  /*1590*/  UMOV UR15, 0x80000020 ;  /* 0x80000020000f7882 */ /* 0x000fe20000000000 */
[----:B------:R-:W-:Y:S02]  /*15a0*/  CS2R R72, SRZ ;  /* 0x0000000000487805 */ /* 0x000fe4000001ff00 */
[----:B------:R-:W-:-:S02]  /*15b0*/  CS2R R74, SRZ ;  /* 0x00000000004a7805 */ /* 0x000fc4000001ff00 */
[----:B------:R-:W-:Y:S02]  /*15c0*/  CS2R R76, SRZ ;  /* 0x00000000004c7805 */ /* 0x000fe4000001ff00 */
[----:B------:R-:W-:Y:S01]  /*15d0*/  CS2R R78, SRZ ;  /* 0x00000000004e7805 */ /* 0x000fe2000001ff00 */
[----:B------:R-:W-:Y:S01]  /*15e0*/  QGMMA.64x64x32.F32.E5M2.E5M2 R24, gdesc[UR12], R24, gsb0 ;  /* 0x00e000000c1879f3 */ /* 0x000fe20008003818 */
[----:B------:R-:W-:Y:S05]  /*15f0*/  @!P0 BRA `(.L_x_18) ;  /* 0x0000000000888947 */ /* 0x000fea0003800000 */
[----:B------:R-:W-:Y:S02]  /*1600*/  WARPGROUP.DEPBAR.LE gsb0, 0x0 ;  /* 0x00008000000079c5 */ /* 0x000fe40000010000 */
[----:B------:R-:W-:-:S01]  /*1610*/  FADD R79, RZ, R24 ;  /* 0x00000018ff4f7221 */ /* 0x000fc20000000000 */
[----:B------:R-:W-:Y:S01]  /*1620*/  FADD R78, RZ, R25 ;  /* 0x00000019ff4e7221 */ /* 0x000fe20000000000 */
        /* <DEDUP_REMOVED lines=30> */
[----:B------:R-:W-:-:S06]  /*1810*/  UMOV UR6, URZ ;  /* 0x0000003f00067c82 */ /* 0x000fcc0008000000 */
.L_x_18:
[----:B------:R-:W-:-:S04]  /*1820*/  UIADD3 UR18, UR5, 0x1, URZ ;  /* 0x0000000105127890 */ /* 0x000fc8000fffe03f */
[----:B------:R-:W-:-:S04]  /*1830*/  UISETP.NE.AND UP0, UPT, UR18, 0x5, UPT ;  /* 0x000000051200788c */ /* 0x000fc8000bf05270 */
[----:B------:R-:W-:Y:S02]  /*1840*/  USEL UR8, URZ, 0x1, UP0 ;  /* 0x000000013f087887 */ /* 0x000fe40008000000 */
[----:B------:R-:W-:Y:S02]  /*1850*/  USEL UR18, UR18, URZ, UP0 ;  /* 0x0000003f12127287 */ /* 0x000fe40008000000 */
[----:B------:R-:W-:-:S06]  /*1860*/  ULOP3.LUT UR8, UR4, UR8, URZ, 0x3c, !UPT ;  /* 0x0000000804087292 */ /* 0x000fcc000f8e3c3f */
[----:B------:R-:W-:Y:S01]  /*1870*/  IMAD.U32 R9, RZ, RZ, UR8 ;  /* 0x00000008ff097e24 */ /* 0x000fe2000f8e00ff */
[----:B------:R-:W-:-:S06]  /*1880*/  UMOV UR8, 0x1 ;  /* 0x0000000100087882 */ /* 0x000fcc0000000000 */
.L_x_13:
[----:B------:R-:W-:-:S04]  /*1890*/  UISETP.LT.AND UP0, UPT, UR9, 0x1, UPT ;  /* 0x000000010900788c */ /* 0x000fc8000bf01270 */
[----:B------:R-:W-:-:S04]  /*18a0*/  USEL UR12, UR9, 0x1, UP0 ;  /* 0x00000001090c7887 */ /* 0x000fc80008000000 */
[----:B------:R-:W-:-:S04]  /*18b0*/  UIADD3 UR12, UR9, -UR12, URZ ;  /* 0x8000000c090c7290 */ /* 0x000fc8000fffe03f */
[----:B------:R-:W-:-:S06]  /*18c0*/  UISETP.GE.AND UP0, UPT, UR12, 0x1, UPT ;  /* 0x000000010c00788c */ /* 0x000fcc000bf06270 */
[----:B------:R-:W-:-:S13]  /*18d0*/  PLOP3.LUT P0, PT, PT, PT, UP0, 0x80, 0x0 ;  /* 0x000000000000781c */ /* 0x000fda0003f0f008 */
[----:B------:R-:W-:Y:S05]  /*18e0*/  @!P0 BRA `(.L_x_19) ;  /* 0x0000000400848947 */ /* 0x000fea0003800000 */
[----:B01----:R-:W-:Y:S01]  /*18f0*/  IMAD.U32 R6, RZ, RZ, UR12 ;  /* 0x0000000cff067e24 */ /* 0x003fe2000f8e00ff */
[----:B------:R-:W-:Y:S01]  /*1900*/  UMOV UR19, UR5 ;  /* 0x0000000500137c82 */ /* 0x000fe20008000000 */
[----:B------:R-:W-:-:S05]  /*1910*/  ULDC UR20, c[0x0][0x50c] ;  /* 0x0001430000147ab9 */ /* 0x000fca0000000800 */
.L_x_27:
[----:B------:R-:W-:-:S13]  /*1920*/  ISETP.NE.AND P1, PT, R80, 0x3, PT ;  /* 0x000000035000780c */ /* 0x000fda0003f25270 */
[----:B01----:R-:W-:Y:S05]  /*1930*/  @!P1 BRA `(.L_x_20) ;  /* 0x0000000000049947 */ /* 0x003fea0003800000 */
[----:B------:R-:W-:Y:S01]  /*1940*/  BPT.TRAP 0x1 ;  /* 0x000000040000795c */ /* 0x000fe20000300000 */
.L_x_20:
[----:B------:R-:W0:Y:S01]  /*1950*/  S2UR UR12, SR_CgaCtaId ;  /* 0x00000000000c79c3 */ /* 0x000e220000008800 */
[----:B------:R-:W-:Y:S01]  /*1960*/  UMOV UR10, 0x400 ;  /* 0x00000400000a7882 */ /* 0x000fe20000000000 */
[----:B------:R-:W-:Y:S01]  /*1970*/  SHF.L.U32 R7, R9, 0x1f, RZ ;  /* 0x0000001f09077819 */ /* 0x000fe200000006ff */
[----:B0-----:R-:W-:-:S04]  /*1980*/  ULEA UR10, UR12, UR10, 0x18 ;  /* 0x0000000a0c0a7291 */ /* 0x001fc8000f8ec03f */
[----:B------:R-:W-:-:S09]  /*1990*/  ULEA UR12, UR18, UR10, 0x3 ;  /* 0x0000000a120c7291 */ /* 0x000fd2000f8e183f */
[----:B------:R0:W1:Y:S01]  /*19a0*/  SYNCS.PHASECHK.TRANS64.TRYWAIT P0, [UR12], R7 ;  /* 0x00000007ff0075a7 */ /* 0x000062000800014c */
[----:B------:R-:W-:Y:S05]  /*19b0*/  @!P1 BRA `(.L_x_21) ;  /* 0x0000000000049947 */ /* 0x000fea0003800000 */
[----:B------:R-:W-:Y:S01]  /*19c0*/  BPT.TRAP 0x1 ;  /* 0x000000040000795c */ /* 0x000fe20000300000 */
.L_x_21:
[----:B-1----:R-:W-:Y:S05]  /*19d0*/  @P0 BRA `(.L_x_22) ;  /* 0x0000000000080947 */ /* 0x002fea0003800000 */
[----:B------:R-:W1:Y:S02]  /*19e0*/  SYNCS.PHASECHK.TRANS64.TRYWAIT P0, [UR12], R7 ;  /* 0x00000007ff0075a7 */ /* 0x000e64000800014c */
[----:B-1----:R-:W-:Y:S05]  /*19f0*/  @!P0 BRA `(.L_x_23) ;  /* 0x0000004c00f08947 */ /* 0x002fea0003800000 */
.L_x_22:
[----:B------:R-:W-:Y:S01]  /*1a00*/  UIADD3 UR12, UR10, 0xa100, URZ ;  /* 0x0000a1000a0c7890 */ /* 0x000fe2000fffe03f */
[----:B------:R-:W-:Y:S01]  /*1a10*/  WARPGROUP.ARRIVE ;  /* 0x00000000000079c5 */ /* 0x000fe20000000000 */
[----:B------:R-:W-:Y:S02]  /*1a20*/  UISETP.NE.AND UP0, UPT, UR7, URZ, UPT ;  /* 0x0000003f0700728c */ /* 0x000fe4000bf05270 */
[----:B------:R-:W-:Y:S02]  /*1a30*/  USHF.R.U32.HI UR12, URZ, 0x4, UR12 ;  /* 0x000000043f0c7899 */ /* 0x000fe4000801160c */
[----:B------:R-:W-:Y:S02]  /*1a40*/  USEL UR8, UR8, URZ, !UP0 ;  /* 0x0000003f08087287 */ /* 0x000fe4000c000000 */
[----:B------:R-:W-:Y:S02]  /*1a50*/  ULOP3.LUT UR7, UR12, 0x3fff, URZ, 0xc0, !UPT ;  /* 0x00003fff0c077892 */ /* 0x000fe4000f8ec03f */
[----:B------:R-:W-:-:S02]  /*1a60*/  ULOP3.LUT UR12, UR11, 0x10000, URZ, 0xfc, !UPT ;  /* 0x000100000b0c7892 */ /* 0x000fc4000f8efc3f */
[----:B------:R-:W-:Y:S02]  /*1a70*/  ULOP3.LUT UR7, UR7, 0x10000, URZ, 0xfc, !UPT ;  /* 0x0001000007077892 */ /* 0x000fe4000f8efc3f */
[----:B------:R-:W-:Y:S02]  /*1a80*/  UISETP.NE.U32.AND UP0, UPT, UR8, URZ, UPT ;  /* 0x0000003f0800728c */ /* 0x000fe4000bf05070 */
[----:B------:R-:W-:Y:S02]  /*1a90*/  ULEA UR12, UR18, UR12, 0x9 ;  /* 0x0000000c120c7291 */ /* 0x000fe4000f8e483f */
[----:B------:R-:W-:Y:S01]  /*1aa0*/  ULEA UR14, UR18, UR7, 0x8 ;  /* 0x00000007120e7291 */ /* 0x000fe2000f8e403f */
[----:B------:R-:W-:Y:S01]  /*1ab0*/  UMOV UR13, 0x80000020 ;  /* 0x80000020000d7882 */ /* 0x000fe20000000000 */
[----:B------:R-:W-:Y:S01]  /*1ac0*/  UMOV UR15, 0x80000020 ;  /* 0x80000020000f7882 */ /* 0x000fe20000000000 */
[----:B------:R-:W-:-:S06]  /*1ad0*/  UIADD3 UR6, UR6, 0x2, URZ ;  /* 0x0000000206067890 */ /* 0x000fcc000fffe03f */
[----:B------:R-:W-:Y:S01]  /*1ae0*/  QGMMA.64x64x32.F32.E5M2.E5M2 R24, gdesc[UR12], R24, UP0 ;  /* 0x00e000000c1879f3 */ /* 0x000fe2000bf03818 */
[----:B------:R-:W-:Y:S02]  /*1af0*/  UIADD3 UR12, UR12, 0x2, URZ ;  /* 0x000000020c0c7890 */ /* 0x000fe4000fffe03f */
[----:B------:R-:W-:Y:S01]  /*1b00*/  UIADD3 UR14, UR14, 0x2, URZ ;  /* 0x000000020e0e7890 */ /* 0x000fe2000fffe03f */
[----:B------:R-:W-:Y:S01]  /*1b10*/  UMOV UR13, 0x80000020 ;  /* 0x80000020000d7882 */ /* 0x000fe20000000000 */
[----:B------:R-:W-:Y:S01]  /*1b20*/  UMOV UR15, 0x80000020 ;  /* 0x80000020000f7882 */ /* 0x000fe20000000000 */
[----:B------:R-:W-:-:S04]  /*1b30*/  UISETP.NE.AND UP0, UPT, UR6, UR20, UPT ;  /* 0x000000140600728c */ /* 0x000fc8000bf05270 */
[----:B------:R-:W-:-:S06]  /*1b40*/  USEL UR7, URZ, 0x1, UP0 ;  /* 0x000000013f077887 */ /* 0x000fcc0008000000 */
[----:B------:R-:W-:Y:S01]  /*1b50*/  ISETP.NE.AND P0, PT, RZ, UR7, PT ;  /* 0x00000007ff007c0c */ /* 0x000fe2000bf05270 */
[----:B------:R-:W-:Y:S03]  /*1b60*/  QGMMA.64x64x32.F32.E5M2.E5M2 R24, gdesc[UR12], R24, gsb0 ;  /* 0x00e000000c1879f3 */ /* 0x000fe60008003818 */
[----:B------:R-:W-:-:S09]  /*1b70*/  WARPGROUP.DEPBAR.LE gsb0, 0x1 ;  /* 0x00008000000079c5 */ /* 0x000fd20000010100 */
[----:B------:R-:W-:Y:S05]  /*1b80*/  @!P0 BRA `(.L_x_24) ;  /* 0x0000000000888947 */ /* 0x000fea0003800000 */
[----:B------:R-:W-:Y:S02]  /*1b90*/  WARPGROUP.DEPBAR.LE gsb0, 0x0 ;  /* 0x00008000000079c5 */ /* 0x000fe40000010000 */
[----:B------:R-:W-:-:S01]  /*1ba0*/  FADD R79, R24, R79 ;  /* 0x0000004f184f7221 */ /* 0x000fc20000000000 */
[----:B------:R-:W-:Y:S01]  /*1bb0*/  FADD R78, R25, R78 ;  /* 0x0000004e194e7221 */ /* 0x000fe20000000000 */
        /* <DEDUP_REMOVED lines=30> */
[----:B------:R-:W-:-:S06]  /*1da0*/  UMOV UR6, URZ ;  /* 0x0000003f00067c82 */ /* 0x000fcc0008000000 */
.L_x_24:
[----:B------:R-:W-:Y:S05]  /*1db0*/  @!P1 BRA `(.L_x_25) ;  /* 0x0000000000049947 */ /* 0x000fea0003800000 */
[----:B------:R-:W-:Y:S01]  /*1dc0*/  BPT.TRAP 0x1 ;  /* 0x000000040000795c */ /* 0x000fe20000300000 */
.L_x_25:
[----:B------:R-:W-:Y:S01]  /*1dd0*/  ULEA UR8, UR19, UR10, 0x3 ;  /* 0x0000000a13087291 */ /* 0x000fe2000f8e183f */
[----:B------:R-:W-:-:S03]  /*1de0*/  ISETP.GT.U32.AND P0, PT, R4, 0x1, PT ;  /* 0x000000010400780c */ /* 0x000fc60003f04070 */
[----:B------:R-:W-:-:S04]  /*1df0*/  UIADD3 UR8, UR8, 0x28, URZ ;  /* 0x0000002808087890 */ /* 0x000fc8000fffe03f */
[----:B------:R-:W-:-:S09]  /*1e00*/  UPRMT UR8, URZ, 0x654, UR8 ;  /* 0x000006543f087896 */ /* 0x000fd20008000008 */
[----:B------:R-:W-:Y:S01]  /*1e10*/  SYNCS.ARRIVE.TRANS64.RED.A1T0 RZ, [UR8], RZ ;  /* 0x000000ffffff79a7 */ /* 0x000fe20008100408 */
[----:B------:R-:W-:Y:S05]  /*1e20*/  @P0 BRA `(.L_x_26) ;  /* 0x0000000000040947 */ /* 0x000fea0003800000 */
[----:B------:R-:W-:Y:S01]  /*1e30*/  BPT.TRAP 0x1 ;  /* 0x000000040000795c */ /* 0x000fe20000300000 */
.L_x_26:
[----:B------:R-:W-:Y:S01]  /*1e40*/  UIADD3 UR18, UR18, 0x1, URZ ;  /* 0x0000000112127890 */ /* 0x000fe2000fffe03f */
[C---:B------:R-:W-:Y:S01]  /*1e50*/  ISETP.GT.AND P0, PT, R6.reuse, 0x1, PT ;  /* 0x000000010600780c */ /* 0x040fe20003f04270 */
[----:B------:R-:W-:Y:S01]  /*1e60*/  UIADD3 UR19, UR19, 0x1, URZ ;  /* 0x0000000113137890 */ /* 0x000fe2000fffe03f */
[----:B------:R-:W-:Y:S01]  /*1e70*/  VIADD R6, R6, 0xffffffff ;  /* 0xffffffff06067836 */ /* 0x000fe20000000000 */
[----:B------:R-:W-:Y:S02]  /*1e80*/  UISETP.NE.AND UP0, UPT, UR18, 0x5, UPT ;  /* 0x000000051200788c */ /* 0x000fe4000bf05270 */
[----:B------:R-:W-:Y:S02]  /*1e90*/  UISETP.NE.AND UP1, UPT, UR19, 0x5, UPT ;  /* 0x000000051300788c */ /* 0x000fe4000bf25270 */
[----:B------:R-:W-:Y:S02]  /*1ea0*/  USEL UR8, URZ, 0x1, UP0 ;  /* 0x000000013f087887 */ /* 0x000fe40008000000 */
[----:B------:R-:W-:-:S02]  /*1eb0*/  USEL UR18, UR18, URZ, UP0 ;  /* 0x0000003f12127287 */ /* 0x000fc40008000000 */
[----:B------:R-:W-:Y:S02]  /*1ec0*/  USEL UR19, UR19, URZ, UP1 ;  /* 0x0000003f13137287 */ /* 0x000fe40008800000 */
[----:B------:R-:W-:Y:S01]  /*1ed0*/  LOP3.LUT R9, R9, UR8, RZ, 0x3c, !PT ;  /* 0x0000000809097c12 */ /* 0x000fe2000f8e3cff */
[----:B------:R-:W-:Y:S01]  /*1ee0*/  UMOV UR8, 0x1 ;  /* 0x0000000100087882 */ /* 0x000fe20000000000 */
[----:B------:R-:W-:Y:S08]  /*1ef0*/  @P0 BRA `(.L_x_27) ;  /* 0xfffffff800880947 */ /* 0x000ff0000383ffff */
.L_x_19:
[----:B------:R-:W-:Y:S01]  /*1f00*/  UISETP.NE.AND UP0, UPT, UR6, URZ, UPT ;  /* 0x0000003f0600728c */ /* 0x000fe2000bf05270 */
[----:B01----:R-:W0:Y:S03]  /*1f10*/  LDC R6, c[0x0][0x28c] ;  /* 0x0000a300ff067b82 */ /* 0x003e260000000800 */
[----:B------:R-:W-:-:S06]  /*1f20*/  USEL UR6, URZ, 0x1, !UP0 ;  /* 0x000000013f067887 */ /* 0x000fcc000c000000 */
[----:B------:R-:W-:Y:S02]  /*1f30*/  ISETP.NE.AND P0, PT, RZ, UR6, PT ;  /* 0x00000006ff007c0c */ /* 0x000fe4000bf05270 */
[----:B0-----:R-:W-:-:S11]  /*1f40*/  ISETP.GE.AND P1, PT, R6, 0x1, PT ;  /* 0x000000010600780c */ /* 0x001fd60003f26270 */
[----:B------:R-:W-:Y:S05]  /*1f50*/  @!P0 BRA `(.L_x_28) ;  /* 0x0000000000848947 */ /* 0x000fea0003800000 */
[----:B------:R-:W-:Y:S02]  /*1f60*/  WARPGROUP.DEPBAR.LE gsb0, 0x0 ;  /* 0x00008000000079c5 */ /* 0x000fe40000010000 */
[----:B------:R-:W-:Y:S01]  /*1f70*/  FADD R79, R24, R79 ;  /* 0x0000004f184f7221 */ /* 0x000fe20000000000 */
        /* <DEDUP_REMOVED lines=30> */
[----:B------:R-:W-:-:S07]  /*2160*/  FADD R14, R14, R55 ;  /* 0x000000370e0e7221 */ /* 0x000fce0000000000 */
.L_x_28:
[----:B------:R-:W-:Y:S02]  /*2170*/  WARPGROUP.DEPBAR.LE gsb0, 0x0 ;  /* 0x00008000000079c5 */ /* 0x000fe40000010000 */
[----:B------:R-:W-:Y:S05]  /*2180*/  @!P1 BRA `(.L_x_29) ;  /* 0x0000000000409947 */ /* 0x000fea0003800000 */
[----:B------:R-:W-:-:S13]  /*2190*/  ISETP.NE.AND P0, PT, R80, 0x3, PT ;  /* 0x000000035000780c */ /* 0x000fda0003f05270 */
[----:B------:R-:W-:Y:S05]  /*21a0*/  @!P0 BRA `(.L_x_30) ;  /* 0x0000000000048947 */ /* 0x000fea0003800000 */
[----:B------:R-:W-:Y:S01]  /*21b0*/  BPT.TRAP 0x1 ;  /* 0x000000040000795c */ /* 0x000fe20000300000 */
.L_x_30:
[----:B------:R-:W-:Y:S01]  /*21c0*/  UISETP.LT.AND UP0, UPT, UR9, 0x1, UPT ;  /* 0x000000010900788c */ /* 0x000fe2000bf01270 */
[----:B------:R-:W-:-:S03]  /*21d0*/  ISETP.GT.U32.AND P0, PT, R4, 0x1, PT ;  /* 0x000000010400780c */ /* 0x000fc60003f04070 */
[----:B------:R-:W-:-:S04]  /*21e0*/  USEL UR8, UR9, 0x1, UP0 ;  /* 0x0000000109087887 */ /* 0x000fc80008000000 */
[----:B------:R-:W-:-:S04]  /*21f0*/  UIADD3 UR8, UR5, UR9, -UR8 ;  /* 0x0000000905087290 */ /* 0x000fc8000fffe808 */
[----:B------:R-:W-:-:S04]  /*2200*/  UIMAD.WIDE.U32 UR6, UR8, -0x33333333, URZ ;  /* 0xcccccccd080678a5 */ /* 0x000fc8000f8e003f */
[----:B------:R-:W-:-:S04]  /*2210*/  USHF.R.U32.HI UR6, URZ, 0x2, UR7 ;  /* 0x000000023f067899 */ /* 0x000fc80008011607 */
[----:B------:R-:W-:-:S04]  /*2220*/  UIMAD UR8, UR6, -0x5, UR8 ;  /* 0xfffffffb060878a4 */ /* 0x000fc8000f8e0208 */
[----:B------:R-:W-:-:S04]  /*2230*/  ULEA UR8, UR8, UR10, 0x3 ;  /* 0x0000000a08087291 */ /* 0x000fc8000f8e183f */
[----:B------:R-:W-:-:S04]  /*2240*/  UIADD3 UR8, UR8, 0x28, URZ ;  /* 0x0000002808087890 */ /* 0x000fc8000fffe03f */
[----:B------:R-:W-:-:S09]  /*2250*/  UPRMT UR8, URZ, 0x654, UR8 ;  /* 0x000006543f087896 */ /* 0x000fd20008000008 */
[----:B------:R-:W-:Y:S01]  /*2260*/  SYNCS.ARRIVE.TRANS64.RED.A1T0 RZ, [UR8], RZ ;  /* 0x000000ffffff79a7 */ /* 0x000fe20008100408 */
[----:B------:R-:W-:Y:S05]  /*2270*/  @P0 BRA `(.L_x_29) ;  /* 0x0000000000040947 */ /* 0x000fea0003800000 */
[----:B------:R-:W-:Y:S01]  /*2280*/  BPT.TRAP 0x1 ;  /* 0x000000040000795c */ /* 0x000fe20000300000 */
.L_x_29:
[----:B------:R-:W0:Y:S01]  /*2290*/  LDC R24, c[0x0][0x288] ;  /* 0x0000a200ff187b82 */ /* 0x000e220000000800 */
[--C-:B------:R-:W-:Y:S01]  /*22a0*/  SHF.R.U32.HI R6, RZ, 0x2, R2.reuse ;  /* 0x00000002ff067819 */ /* 0x100fe20000011602 */
[----:B------:R-:W-:Y:S01]  /*22b0*/  IMAD.SHL.U32 R17, R12, 0x40, RZ ;  /* 0x000000400c117824 */ /* 0x000fe200078e00ff */
[----:B------:R-:W-:Y:S01]  /*22c0*/  SHF.R.U32.HI R9, RZ, 0x7, R2 ;  /* 0x00000007ff097819 */ /* 0x000fe20000011602 */
[----:B------:R-:W-:Y:S01]  /*22d0*/  UIADD3 UR5, UR9, UR5, URZ ;  /* 0x0000000509057290 */ /* 0x000fe2000fffe03f */
[----:B------:R-:W-:Y:S01]  /*22e0*/  LOP3.LUT R7, R6, 0x7, RZ, 0xc0, !PT ;  /* 0x0000000706077812 */ /* 0x000fe200078ec0ff */
[C---:B------:R-:W-:Y:S01]  /*22f0*/  IMAD.SHL.U32 R12, R2.reuse, 0x2, RZ ;  /* 0x00000002020c7824 */ /* 0x040fe200078e00ff */
[----:B------:R-:W-:Y:S01]  /*2300*/  LOP3.LUT R6, R9, 0x1, RZ, 0xc0, !PT ;  /* 0x0000000109067812 */ /* 0x000fe200078ec0ff */
[----:B------:R-:W-:Y:S01]  /*2310*/  UISETP.GT.U32.AND UP0, UPT, UR5, 0x4, UPT ;  /* 0x000000040500788c */ /* 0x000fe2000bf04070 */
[C---:B------:R-:W-:Y:S01]  /*2320*/  LOP3.LUT R13, R2.reuse, 0x3, RZ, 0xc0, !PT ;  /* 0x00000003020d7812 */ /* 0x040fe200078ec0ff */
[----:B------:R-:W-:Y:S01]  /*2330*/  ULDC UR12, c[0x0][0x284] ;  /* 0x0000a100000c7ab9 */ /* 0x000fe20000000800 */
[----:B------:R-:W-:Y:S01]  /*2340*/  LOP3.LUT R8, R2, 0x60, RZ, 0xc0, !PT ;  /* 0x0000006002087812 */ /* 0x000fe200078ec0ff */
[----:B------:R-:W-:Y:S01]  /*2350*/  IMAD.SHL.U32 R26, R6, 0x40, RZ ;  /* 0x00000040061a7824 */ /* 0x000fe200078e00ff */
[----:B------:R-:W-:Y:S01]  /*2360*/  UISETP.LT.U32.AND UP0, UPT, UR9, 0x5, UP0 ;  /* 0x000000050900788c */ /* 0x000fe20008701070 */
[----:B------:R-:W-:Y:S01]  /*2370*/  SHF.R.S32.HI R32, RZ, 0x1f, R69 ;  /* 0x0000001fff207819 */ /* 0x000fe20000011445 */
[----:B------:R-:W-:Y:S01]  /*2380*/  UISETP.GE.U32.AND UP1, UPT, UR9, 0x5, UPT ;  /* 0x000000050900788c */ /* 0x000fe2000bf26070 */
[----:B------:R-:W-:Y:S01]  /*2390*/  SHF.R.U32.HI R8, RZ, 0x1, R8 ;  /* 0x00000001ff087819 */ /* 0x000fe20000011608 */
[----:B------:R-:W-:Y:S01]  /*23a0*/  ULDC.64 UR10, c[0x0][0x5d0] ;  /* 0x00017400000a7ab9 */ /* 0x000fe20000000a00 */
[--C-:B------:R-:W-:Y:S01]  /*23b0*/  LOP3.LUT R9, R26, 0x40, R7.reuse, 0xe2, !PT ;  /* 0x000000401a097812 */ /* 0x100fe200078ee207 */
[----:B------:R-:W-:Y:S01]  /*23c0*/  UIMAD.WIDE.U32 UR6, UR5, -0x33333333, URZ ;  /* 0xcccccccd050678a5 */ /* 0x000fe2000f8e003f */
[----:B------:R-:W-:Y:S01]  /*23d0*/  IADD3 R25, RZ, -R8, -R7 ;  /* 0x80000008ff197210 */ /* 0x000fe20007ffe807 */
[----:B------:R-:W-:Y:S01]  /*23e0*/  USEL UR8, URZ, 0x1, !UP0 ;  /* 0x000000013f087887 */ /* 0x000fe2000c000000 */
[----:B------:R-:W-:Y:S01]  /*23f0*/  LOP3.LUT R12, R17, 0x6, R12, 0xf8, !PT ;  /* 0x00000006110c7812 */ /* 0x000fe200078ef80c */
[----:B------:R-:W-:Y:S01]  /*2400*/  USHF.R.U32.HI UR6, URZ, 0x2, UR7 ;  /* 0x000000023f067899 */ /* 0x000fe20008011607 */
[----:B0-----:R-:W-:Y:S01]  /*2410*/  IMAD R26, R13, -0x2, R24 ;  /* 0xfffffffe0d1a7824 */ /* 0x001fe200078e0218 */
[----:B------:R-:W-:Y:S01]  /*2420*/  ISETP.GE.AND P0, PT, R17, R24, PT ;  /* 0x000000181100720c */ /* 0x000fe20003f06270 */
[----:B------:R-:W-:Y:S01]  /*2430*/  IMAD.SHL.U32 R24, R16, 0x80, RZ ;  /* 0x0000008010187824 */ /* 0x000fe200078e00ff */
[----:B------:R-:W-:Y:S01]  /*2440*/  SHF.R.S32.HI R13, RZ, 0x1f, R12 ;  /* 0x0000001fff0d7819 */ /* 0x000fe2000001140c */
[----:B------:R-:W-:Y:S01]  /*2450*/  IMAD R25, R6, -0x40, R25 ;  /* 0xffffffc006197824 */ /* 0x000fe200078e0219 */
[----:B------:R-:W-:Y:S01]  /*2460*/  ULOP3.LUT UR4, UR4, UR8, URZ, 0x3c, !UPT ;  /* 0x0000000804047292 */ /* 0x000fe2000f8e3c3f */
[----:B------:R-:W-:Y:S01]  /*2470*/  IMAD R6, R32, UR10, RZ ;  /* 0x0000000a20067c24 */ /* 0x000fe2000f8e02ff */
[----:B------:R-:W-:Y:S01]  /*2480*/  ISETP.GE.OR P0, PT, R24, UR12, P0 ;  /* 0x0000000c18007c0c */ /* 0x000fe20008706670 */
[----:B------:R-:W-:Y:S01]  /*2490*/  IMAD.WIDE R28, R16, 0x80, RZ ;  /* 0x00000080101c7825 */ /* 0x000fe200078e02ff */
[----:B------:R-:W-:Y:S01]  /*24a0*/  UIMAD UR5, UR6, -0x5, UR5 ;  /* 0xfffffffb060578a4 */ /* 0x000fe2000f8e0205 */
[----:B------:R-:W-:Y:S01]  /*24b0*/  IADD3 R25, -R24, UR12, R25 ;  /* 0x0000000c18197c10 */ /* 0x000fe2000fffe119 */
[----:B------:R-:W-:Y:S01]  /*24c0*/  @UP1 ULOP3.LUT UR4, UR4, 0x1, UR6, 0x78, !UPT ;  /* 0x0000000104041892 */ /* 0x000fe2000f8e7806 */
[C---:B------:R-:W-:Y:S01]  /*24d0*/  IMAD R27, R69.reuse, UR11, R6 ;  /* 0x0000000b451b7c24 */ /* 0x040fe2000f8e0206 */
[----:B------:R-:W-:Y:S01]  /*24e0*/  LOP3.LUT R33, R28, R9, R8, 0xfe, !PT ;  /* 0x000000091c217212 */ /* 0x000fe200078efe08 */
[----:B------:R-:W-:-:S04]  /*24f0*/  IMAD.WIDE.U32 R6, R69, UR10, R12 ;  /* 0x0000000a45067c25 */ /* 0x000fc8000f8e000c */
[----:B------:R-:W-:Y:S02]  /*2500*/  IMAD.IADD R7, R7, 0x1, R27 ;  /* 0x0000000107077824 */ /* 0x000fe400078e021b */
[----:B------:R-:W-:Y:S02]  /*2510*/  IMAD.IADD R26, R26, 0x1, -R17 ;  /* 0x000000011a1a7824 */ /* 0x000fe400078e0a11 */
[----:B------:R-:W-:Y:S01]  /*2520*/  IMAD.MOV.U32 R24, RZ, RZ, -0x1 ;  /* 0xffffffffff187424 */ /* 0x000fe200078e00ff */
[----:B------:R-:W-:Y:S06]  /*2530*/  @P0 BRA `(.L_x_31) ;  /* 0x0000002400940947 */ /* 0x000fec0003800000 */
[----:B------:R-:W0:Y:S01]  /*2540*/  LDC.64 R30, c[0x0][0x5c8] ;  /* 0x00017200ff1e7b82 */ /* 0x000e220000000a00 */
[----:B------:R-:W-:Y:S01]  /*2550*/  ULDC.64 UR6, c[0x0][0x5c0] ;  /* 0x0001700000067ab9 */ /* 0x000fe20000000a00 */
[----:B------:R-:W-:Y:S01]  /*2560*/  BSSY B0, `(.L_x_31) ;  /* 0x0000262000007945 */ /* 0x000fe20003800000 */
[-C--:B0-----:R-:W-:Y:S02]  /*2570*/  IMAD R8, R29, R30.reuse, RZ ;  /* 0x0000001e1d087224 */ /* 0x081fe400078e02ff */
[----:B------:R-:W-:-:S04]  /*2580*/  IMAD.WIDE.U32 R6, R33, R30, R6 ;  /* 0x0000001e21067225 */ /* 0x000fc800078e0006 */
[----:B------:R-:W-:Y:S01]  /*2590*/  IMAD R17, R33, R31, R8 ;  /* 0x0000001f21117224 */ /* 0x000fe200078e0208 */
[----:B------:R-:W-:Y:S02]  /*25a0*/  LEA R9, P0, R30, R6, 0x3 ;  /* 0x000000061e097211 */ /* 0x000fe400078018ff */
[----:B------:R-:W-:Y:S01]  /*25b0*/  IADD3 R8, P1, R6, UR6, RZ ;  /* 0x0000000606087c10 */ /* 0x000fe2000ff3e0ff */
[----:B------:R-:W-:Y:S01]  /*25c0*/  IMAD.IADD R17, R7, 0x1, R17 ;  /* 0x0000000107117824 */ /* 0x000fe200078e0211 */
[----:B------:R-:W-:-:S04]  /*25d0*/  IADD3 R6, P2, R9, UR6, RZ ;  /* 0x0000000609067c10 */ /* 0x000fc8000ff5e0ff */
[----:B------:R-:W-:Y:S02]  /*25e0*/  LEA.HI.X R7, R30, R17, R31, 0x3, P0 ;  /* 0x000000111e077211 */ /* 0x000fe400000f1c1f */
[----:B----45:R-:W-:Y:S02]  /*25f0*/  FSETP.NEU.AND P0, PT, R10, RZ, PT ;  /* 0x000000ff0a00720b */ /* 0x030fe40003f0d000 */
[----:B------:R-:W-:Y:S02]  /*2600*/  IADD3.X R9, R17, UR7, RZ, P1, !PT ;  /* 0x0000000711097c10 */ /* 0x000fe40008ffe4ff */
[----:B------:R-:W-:-:S09]  /*2610*/  IADD3.X R7, R7, UR7, RZ, P2, !PT ;  /* 0x0000000707077c10 */ /* 0x000fd200097fe4ff */
[----:B------:R-:W-:Y:S05]  /*2620*/  @!P0 BRA `(.L_x_32) ;  /* 0x0000001c00148947 */ /* 0x000fea0003800000 */
[----:B------:R-:W-:Y:S01]  /*2630*/  ULDC.64 UR6, c[0x0][0x5b8] ;  /* 0x00016e0000067ab9 */ /* 0x000fe20000000a00 */
[----:B------:R-:W-:Y:S01]  /*2640*/  ISETP.GE.AND P0, PT, R26, 0x1, PT ;  /* 0x000000011a00780c */ /* 0x000fe20003f06270 */
[----:B------:R-:W-:Y:S01]  /*2650*/  IMAD R30, R32, UR6, RZ ;  /* 0x00000006201e7c24 */ /* 0x000fe2000f8e02ff */
[----:B------:R-:W-:Y:S01]  /*2660*/  ULDC.64 UR10, c[0x0][0x5a8] ;  /* 0x00016a00000a7ab9 */ /* 0x000fe20000000a00 */
[----:B------:R-:W-:Y:S01]  /*2670*/  IMAD.WIDE.U32 R16, R69, UR6, R12 ;  /* 0x0000000645107c25 */ /* 0x000fe2000f8e000c */
[----:B------:R-:W-:Y:S01]  /*2680*/  ISETP.LT.OR P3, PT, R25, 0x1, !P0 ;  /* 0x000000011900780c */ /* 0x000fe20004761670 */
[----:B------:R-:W-:Y:S02]  /*2690*/  BSSY B1, `(.L_x_33) ;  /* 0x000000c000017945 */ /* 0x000fe40003800000 */
[----:B------:R-:W-:Y:S01]  /*26a0*/  IMAD R69, R69, UR7, R30 ;  /* 0x0000000745457c24 */ /* 0x000fe2000f8e021e */
[----:B------:R-:W-:Y:S02]  /*26b0*/  ULDC.64 UR6, c[0x0][0x5b0] ;  /* 0x00016c0000067ab9 */ /* 0x000fe40000000a00 */
[----:B------:R-:W-:-:S02]  /*26c0*/  IMAD R27, R29, UR6, RZ ;  /* 0x000000061d1b7c24 */ /* 0x000fc4000f8e02ff */
[----:B------:R-:W-:Y:S02]  /*26d0*/  IMAD.IADD R17, R17, 0x1, R69 ;  /* 0x0000000111117824 */ /* 0x000fe400078e0245 */
[C---:B------:R-:W-:Y:S02]  /*26e0*/  IMAD R27, R33.reuse, UR7, R27 ;  /* 0x00000007211b7c24 */ /* 0x040fe4000f8e021b */
[----:B------:R-:W-:-:S03]  /*26f0*/  IMAD.WIDE.U32 R12, R33, UR6, R16 ;  /* 0x00000006210c7c25 */ /* 0x000fc6000f8e0010 */
[----:B------:R-:W-:-:S04]  /*2700*/  IADD3 R12, P1, R12, UR10, RZ ;  /* 0x0000000a0c0c7c10 */ /* 0x000fc8000ff3e0ff */
[--C-:B------:R-:W-:Y:S02]  /*2710*/  IADD3.X R13, R13, UR11, R27.reuse, P1, !PT ;  /* 0x0000000b0d0d7c10 */ /* 0x100fe40008ffe41b */
[----:B------:R-:W-:Y:S01]  /*2720*/  PRMT R27, RZ, 0x7610, R27 ;  /* 0x00007610ff1b7816 */ /* 0x000fe2000000001b */
[----:B------:R-:W-:Y:S06]  /*2730*/  @P3 BRA `(.L_x_34) ;  /* 0x0000000000043947 */ /* 0x000fec0003800000 */
[----:B------:R0:W5:Y:S02]  /*2740*/  LDG.E.U8 R27, desc[UR16][R12.64] ;  /* 0x000000100c1b7981 */ /* 0x000164000c1e1100 */
.L_x_34:
[----:B------:R-:W-:Y:S05]  /*2750*/  BSYNC B1 ;  /* 0x0000000000017941 */ /* 0x000fea0003800000 */
.L_x_33:
[----:B-----5:R-:W-:Y:S01]  /*2760*/  LOP3.LUT R27, R27, 0xff, RZ, 0xc0, !PT ;  /* 0x000000ff1b1b7812 */ /* 0x020fe200078ec0ff */
[----:B------:R-:W-:Y:S01]  /*2770*/  BSSY B1, `(.L_x_35) ;  /* 0x000000c000017945 */ /* 0x000fe20003800000 */
[----:B------:R-:W-:Y:S02]  /*2780*/  ISETP.GE.AND P1, PT, R26, 0x2, PT ;  /* 0x000000021a00780c */ /* 0x000fe40003f26270 */
[----:B------:R-:W-:Y:S02]  /*2790*/  F2FP.F16.E5M2.UNPACK_B R27, R27 ;  /* 0x0000001bff1b723e */ /* 0x000fe400020004ff */
[----:B------:R-:W-:-:S03]  /*27a0*/  ISETP.LT.OR P2, PT, R25, 0x1, !P1 ;  /* 0x000000011900780c */ /* 0x000fc60004f41670 */
[----:B------:R-:W-:-:S05]  /*27b0*/  HADD2.F32 R27, -RZ, R27.H0_H0 ;  /* 0x2000001bff1b7230 */ /* 0x000fca0000004100 */
[----:B------:R-:W-:Y:S01]  /*27c0*/  FMUL R30, R27, R10 ;  /* 0x0000000a1b1e7220 */ /* 0x000fe20000400000 */
[----:B------:R-:W-:-:S03]  /*27d0*/  PRMT R27, RZ, 0x7610, R27 ;  /* 0x00007610ff1b7816 */ /* 0x000fc6000000001b */
[----:B--2---:R-:W-:-:S05]  /*27e0*/  FFMA R30, R79, R3, R30 ;  /* 0x000000034f1e7223 */ /* 0x004fca000000001e */
[----:B------:R-:W-:-:S05]  /*27f0*/  F2FP.SATFINITE.E5M2.F32.PACK_AB_MERGE_C R31, RZ, R30, RZ ;  /* 0x0000001eff1f723e */ /* 0x000fca00048060ff */
[----:B------:R1:W-:Y:S01]  /*2800*/  @!P3 STG.E.U8 desc[UR16][R8.64], R31 ;  /* 0x0000001f0800b986 */ /* 0x0003e2000c101110 */
[----:B------:R-:W-:Y:S05]  /*2810*/  @P2 BRA `(.L_x_36) ;  /* 0x0000000000042947 */ /* 0x000fea0003800000 */
[----:B------:R2:W5:Y:S02]  /*2820*/  LDG.E.U8 R27, desc[UR16][R12.64+0x1] ;  /* 0x000001100c1b7981 */ /* 0x000564000c1e1100 */
.L_x_36:
[----:B------:R-:W-:Y:S05]  /*2830*/  BSYNC B1 ;  /* 0x0000000000017941 */ /* 0x000fea0003800000 */
.L_x_35:
[----:B-----5:R-:W-:Y:S01]  /*2840*/  LOP3.LUT R27, R27, 0xff, RZ, 0xc0, !PT ;  /* 0x000000ff1b1b7812 */ /* 0x020fe200078ec0ff */
[----:B------:R-:W-:Y:S01]  /*2850*/  BSSY B1, `(.L_x_37) ;  /* 0x0000012000017945 */ /* 0x000fe20003800000 */
[----:B-1----:R-:W-:Y:S02]  /*2860*/  IADD3 R31, P3, R33, 0x8, RZ ;  /* 0x00000008211f7810 */ /* 0x002fe40007f7e0ff */
[----:B------:R-:W-:Y:S02]  /*2870*/  F2FP.F16.E5M2.UNPACK_B R27, R27 ;  /* 0x0000001bff1b723e */ /* 0x000fe400020004ff */
[----:B------:R-:W-:Y:S01]  /*2880*/  ISETP.LT.OR P0, PT, R25, 0x9, !P0 ;  /* 0x000000091900780c */ /* 0x000fe20004701670 */
[----:B------:R-:W-:Y:S02]  /*2890*/  IMAD.X R28, RZ, RZ, R29, P3 ;  /* 0x000000ffff1c7224 */ /* 0x000fe400018e061d */
[----:B------:R-:W-:Y:S02]  /*28a0*/  HADD2.F32 R27, -RZ, R27.H0_H0 ;  /* 0x2000001bff1b7230 */ /* 0x000fe40000004100 */
[----:B------:R-:W-:-:S02]  /*28b0*/  IMAD R28, R28, UR6, RZ ;  /* 0x000000061c1c7c24 */ /* 0x000fc4000f8e02ff */
[----:B------:R-:W-:-:S04]  /*28c0*/  IMAD.WIDE.U32 R16, R31, UR6, R16 ;  /* 0x000000061f107c25 */ /* 0x000fc8000f8e0010 */
[----:B------:R-:W-:Y:S01]  /*28d0*/  FMUL R27, R27, R10 ;  /* 0x0000000a1b1b7220 */ /* 0x000fe20000400000 */
[----:B------:R-:W-:-:S03]  /*28e0*/  IMAD R31, R31, UR7, R28 ;  /* 0x000000071f1f7c24 */ /* 0x000fc6000f8e021c */
[----:B------:R-:W-:Y:S01]  /*28f0*/  FFMA R27, R78, R3, R27 ;  /* 0x000000034e1b7223 */ /* 0x000fe2000000001b */
[----:B------:R-:W-:-:S04]  /*2900*/  IADD3 R16, P3, R16, UR10, RZ ;  /* 0x0000000a10107c10 */ /* 0x000fc8000ff7e0ff */
[----:B------:R-:W-:Y:S02]  /*2910*/  F2FP.SATFINITE.E5M2.F32.PACK_AB_MERGE_C R29, RZ, R27, RZ ;  /* 0x0000001bff1d723e */ /* 0x000fe400048060ff */
[----:B------:R-:W-:Y:S02]  /*2920*/  IADD3.X R17, R17, UR11, R31, P3, !PT ;  /* 0x0000000b11117c10 */ /* 0x000fe40009ffe41f */
[----:B------:R-:W-:Y:S01]  /*2930*/  PRMT R27, RZ, 0x7610, R27 ;  /* 0x00007610ff1b7816 */ /* 0x000fe2000000001b */
[----:B------:R1:W-:Y:S01]  /*2940*/  @!P2 STG.E.U8 desc[UR16][R8.64+0x1], R29 ;  /* 0x0000011d0800a986 */ /* 0x0003e2000c101110 */
[----:B------:R-:W-:Y:S05]  /*2950*/  @P0 BRA `(.L_x_38) ;  /* 0x0000000000040947 */ /* 0x000fea0003800000 */
[----:B------:R3:W5:Y:S02]  /*2960*/  LDG.E.U8 R27, desc[UR16][R16.64] ;  /* 0x00000010101b7981 */ /* 0x000764000c1e1100 */
.L_x_38:
[----:B------:R-:W-:Y:S05]  /*2970*/  BSYNC B1 ;  /* 0x0000000000017941 */ /* 0x000fea0003800000 */
.L_x_37:
[----:B-----5:R-:W-:Y:S01]  /*2980*/  LOP3.LUT R27, R27, 0xff, RZ, 0xc0, !PT ;  /* 0x000000ff1b1b7812 */ /* 0x020fe200078ec0ff */
[----:B------:R-:W-:Y:S01]  /*2990*/  BSSY B1, `(.L_x_39) ;  /* 0x000000b000017945 */ /* 0x000fe20003800000 */
[----:B------:R-:W-:Y:S02]  /*29a0*/  ISETP.LT.OR P1, PT, R25, 0x9, !P1 ;  /* 0x000000091900780c */ /* 0x000fe40004f21670 */
[----:B------:R-:W-:-:S05]  /*29b0*/  F2FP.F16.E5M2.UNPACK_B R27, R27 ;  /* 0x0000001bff1b723e */ /* 0x000fca00020004ff */
[----:B------:R-:W-:-:S05]  /*29c0*/  HADD2.F32 R27, -RZ, R27.H0_H0 ;  /* 0x2000001bff1b7230 */ /* 0x000fca0000004100 */
[----:B------:R-:W-:Y:S01]  /*29d0*/  FMUL R28, R27, R10 ;  /* 0x0000000a1b1c7220 */ /* 0x000fe20000400000 */
[----:B------:R-:W-:-:S03]  /*29e0*/  PRMT R27, RZ, 0x7610, R27 ;  /* 0x00007610ff1b7816 */ /* 0x000fc6000000001b */
[----:B------:R-:W-:-:S05]  /*29f0*/  FFMA R28, R77, R3, R28 ;  /* 0x000000034d1c7223 */ /* 0x000fca000000001c */
[----:B-1----:R-:W-:-:S05]  /*2a00*/  F2FP.SATFINITE.E5M2.F32.PACK_AB_MERGE_C R29, RZ, R28, RZ ;  /* 0x0000001cff1d723e */ /* 0x002fca00048060ff */
[----:B------:R1:W-:Y:S01]  /*2a10*/  @!P0 STG.E.U8 desc[UR16][R6.64], R29 ;  /* 0x0000001d06008986 */ /* 0x0003e2000c101110 */
[----:B------:R-:W-:Y:S05]  /*2a20*/  @P1 BRA `(.L_x_40) ;  /* 0x0000000000041947 */ /* 0x000fea0003800000 */
[----:B------:R4:W5:Y:S02]  /*2a30*/  LDG.E.U8 R27, desc[UR16][R16.64+0x1] ;  /* 0x00000110101b7981 */ /* 0x000964000c1e1100 */
.L_x_40:
[----:B------:R-:W-:Y:S05]  /*2a40*/  BSYNC B1 ;  /* 0x0000000000017941 */ /* 0x000fea0003800000 */
.L_x_39:
[----:B-----5:R-:W-:Y:S01]  /*2a50*/  LOP3.LUT R27, R27, 0xff, RZ, 0xc0, !PT ;  /* 0x000000ff1b1b7812 */ /* 0x020fe200078ec0ff */
[----:B------:R-:W-:Y:S01]  /*2a60*/  BSSY B1, `(.L_x_41) ;  /* 0x000000c000017945 */ /* 0x000fe20003800000 */
[----:B------:R-:W-:Y:S02]  /*2a70*/  ISETP.GE.AND P0, PT, R26, 0x9, PT ;  /* 0x000000091a00780c */ /* 0x000fe40003f06270 */
[----:B------:R-:W-:Y:S02]  /*2a80*/  F2FP.F16.E5M2.UNPACK_B R27, R27 ;  /* 0x0000001bff1b723e */ /* 0x000fe400020004ff */
[----:B------:R-:W-:-:S03]  /*2a90*/  ISETP.LT.OR P2, PT, R25, 0x1, !P0 ;  /* 0x000000011900780c */ /* 0x000fc60004741670 */
[----:B------:R-:W-:-:S05]  /*2aa0*/  HADD2.F32 R27, -RZ, R27.H0_H0 ;  /* 0x2000001bff1b7230 */ /* 0x000fca0000004100 */
[----:B------:R-:W-:-:S04]  /*2ab0*/  FMUL R27, R27, R10 ;  /* 0x0000000a1b1b7220 */ /* 0x000fc80000400000 */
[----:B------:R-:W-:-:S05]  /*2ac0*/  FFMA R27, R76, R3, R27 ;  /* 0x000000034c1b7223 */ /* 0x000fca000000001b */
[----:B-1----:R-:W-:Y:S02]  /*2ad0*/  F2FP.SATFINITE.E5M2.F32.PACK_AB_MERGE_C R29, RZ, R27, RZ ;  /* 0x0000001bff1d723e */ /* 0x002fe400048060ff */
[----:B------:R-:W-:-:S03]  /*2ae0*/  PRMT R27, RZ, 0x7610, R27 ;  /* 0x00007610ff1b7816 */ /* 0x000fc6000000001b */
[----:B------:R1:W-:Y:S01]  /*2af0*/  @!P1 STG.E.U8 desc[UR16][R6.64+0x1], R29 ;  /* 0x0000011d06009986 */ /* 0x0003e2000c101110 */
[----:B------:R-:W-:Y:S05]  /*2b00*/  @P2 BRA `(.L_x_42) ;  /* 0x0000000000042947 */ /* 0x000fea0003800000 */
[----:B------:R0:W5:Y:S02]  /*2b10*/  LDG.E.U8 R27, desc[UR16][R12.64+0x8] ;  /* 0x000008100c1b7981 */ /* 0x000164000c1e1100 */
.L_x_42:
[----:B------:R-:W-:Y:S05]  /*2b20*/  BSYNC B1 ;  /* 0x0000000000017941 */ /* 0x000fea0003800000 */
.L_x_41:
        /* <DEDUP_REMOVED lines=13> */
.L_x_44:
[----:B------:R-:W-:Y:S05]  /*2c00*/  BSYNC B1 ;  /* 0x0000000000017941 */ /* 0x000fea0003800000 */
.L_x_43:
[----:B-----5:R-:W-:Y:S01]  /*2c10*/  LOP3.LUT R27, R27, 0xff, RZ, 0xc0, !PT ;  /* 0x000000ff1b1b7812 */ /* 0x020fe200078ec0ff */
[----:B------:R-:W-:Y:S01]  /*2c20*/  BSSY B1, `(.L_x_45) ;  /* 0x000000b000017945 */ /* 0x000fe20003800000 */
[----:B------:R-:W-:Y:S02]  /*2c30*/  ISETP.LT.OR P0, PT, R25, 0x9, !P0 ;  /* 0x000000091900780c */ /* 0x000fe40004701670 */
[----:B------:R-:W-:-:S05]  /*2c40*/  F2FP.F16.E5M2.UNPACK_B R27, R27 ;  /* 0x0000001bff1b723e */ /* 0x000fca00020004ff */
        /* <DEDUP_REMOVED lines=8> */
.L_x_46:
[----:B------:R-:W-:Y:S05]  /*2cd0*/  BSYNC B1 ;  /* 0x0000000000017941 */ /* 0x000fea0003800000 */
.L_x_45:
        /* <DEDUP_REMOVED lines=12> */
.L_x_48:
[----:B------:R-:W-:Y:S05]  /*2da0*/  BSYNC B1 ;  /* 0x0000000000017941 */ /* 0x000fea0003800000 */
.L_x_47:
        /* <DEDUP_REMOVED lines=13> */
.L_x_50:
[----:B------:R-:W-:Y:S05]  /*2e80*/  BSYNC B1 ;  /* 0x0000000000017941 */ /* 0x000fea0003800000 */
.L_x_49:
        /* <DEDUP_REMOVED lines=13> */
.L_x_52:
[----:B------:R-:W-:Y:S05]  /*2f60*/  BSYNC B1 ;  /* 0x0000000000017941 */ /* 0x000fea0003800000 */
.L_x_51:
        /* <DEDUP_REMOVED lines=12> */
.L_x_54:
[----:B------:R-:W-:Y:S05]  /*3030*/  BSYNC B1 ;  /* 0x0000000000017941 */ /* 0x000fea0003800000 */
.L_x_53:
        /* <DEDUP_REMOVED lines=12> */
.L_x_56:
[----:B------:R-:W-:Y:S05]  /*3100*/  BSYNC B1 ;  /* 0x0000000000017941 */ /* 0x000fea0003800000 */
.L_x_55:
        /* <DEDUP_REMOVED lines=13> */
.L_x_58:
[----:B------:R-:W-:Y:S05]  /*31e0*/  BSYNC B1 ;  /* 0x0000000000017941 */ /* 0x000fea0003800000 */
.L_x_57:
        /* <DEDUP_REMOVED lines=13> */
.L_x_60:
[----:B------:R-:W-:Y:S05]  /*32c0*/  BSYNC B1 ;  /* 0x0000000000017941 */ /* 0x000fea0003800000 */
.L_x_59:
        /* <DEDUP_REMOVED lines=12> */
.L_x_62:
[----:B------:R-:W-:Y:S05]  /*3390*/  BSYNC B1 ;  /* 0x0000000000017941 */ /* 0x000fea0003800000 */
.L_x_61:
        /* <DEDUP_REMOVED lines=12> */
.L_x_64:
[----:B------:R-:W-:Y:S05]  /*3460*/  BSYNC B1 ;  /* 0x0000000000017941 */ /* 0x000fea0003800000 */
.L_x_63:
        /* <DEDUP_REMOVED lines=13> */
.L_x_66:
[----:B------:R-:W-:Y:S05]  /*3540*/  BSYNC B1 ;  /* 0x0000000000017941 */ /* 0x000fea0003800000 */
.L_x_65:
        /* <DEDUP_REMOVED lines=13> */
.L_x_68:
[----:B------:R-:W-:Y:S05]  /*3620*/  BSYNC B1 ;  /* 0x0000000000017941 */ /* 0x000fea0003800000 */
.L_x_67:
        /* <DEDUP_REMOVED lines=12> */
.L_x_70:
[----:B------:R-:W-:Y:S05]  /*36f0*/  BSYNC B1 ;  /* 0x0000000000017941 */ /* 0x000fea0003800000 */
.L_x_69:
        /* <DEDUP_REMOVED lines=12> */
.L_x_72:
[----:B------:R-:W-:Y:S05]  /*37c0*/  BSYNC B1 ;  /* 0x0000000000017941 */ /* 0x000fea0003800000 */
.L_x_71:
        /* <DEDUP_REMOVED lines=13> */
.L_x_74:
[----:B------:R-:W-:Y:S05]  /*38a0*/  BSYNC B1 ;  /* 0x0000000000017941 */ /* 0x000fea0003800000 */
.L_x_73:
        /* <DEDUP_REMOVED lines=13> */
.L_x_76:
[----:B------:R-:W-:Y:S05]  /*3980*/  BSYNC B1 ;  /* 0x0000000000017941 */ /* 0x000fea0003800000 */
.L_x_75:
        /* <DEDUP_REMOVED lines=12> */
.L_x_78:
[----:B------:R-:W-:Y:S05]  /*3a50*/  BSYNC B1 ;  /* 0x0000000000017941 */ /* 0x000fea0003800000 */
.L_x_77:
[----:B-----5:R-:W-:Y:S01]  /*3a60*/  LOP3.LUT R27, R27, 0xff, RZ, 0xc0, !PT ;  /* 0x000000ff1b1b7812 */ /* 0x020fe200078ec0ff */
[----:B------:R-:W-:Y:S01]  /*3a70*/  BSSY B1, `(.L_x_79) ;  /* 0x000000b000017945 */ /* 0x000fe20003800000 */
[----:B------:R-:W-:Y:S02]  /*3a80*/  ISETP.LT.OR P1, PT, R25, 0x9, !P1 ;  /* 0x000000091900780c */ /* 0x000fe40004f21670 */
[----:B------:R-:W-:-:S05]  /*3a90*/  F2FP.F16.E5M2.UNPACK_B R27, R27 ;  /* 0x0000001bff1b723e */ /* 0x000fca00020004ff */
[----:B------:R-:W-:-:S05]  /*3aa0*/  HADD2.F32 R27, -RZ, R27.H0_H0 ;  /* 0x2000001bff1b7230 */ /* 0x000fca0000004100 */
[----:B------:R-:W-:-:S04]  /*3ab0*/  FMUL R28, R27, R10 ;  /* 0x0000000a1b1c7220 */ /* 0x000fc80000400000 */
[----:B------:R-:W-:Y:S01]  /*3ac0*/  FFMA R28, R23, R3, R28 ;  /* 0x00000003171c7223 */ /* 0x000fe2000000001c */
[----:B------:R-:W-:-:S04]  /*3ad0*/  PRMT R23, RZ, 0x7610, R23 ;  /* 0x00007610ff177816 */ /* 0x000fc80000000017 */
[----:B------:R-:W-:-:S05]  /*3ae0*/  F2FP.SATFINITE.E5M2.F32.PACK_AB_MERGE_C R27, RZ, R28, RZ ;  /* 0x0000001cff1b723e */ /* 0x000fca00048060ff */
[----:B------:R0:W-:Y:S01]  /*3af0*/  @!P0 STG.E.U8 desc[UR16][R6.64+0x28], R27 ;  /* 0x0000281b06008986 */ /* 0x0001e2000c101110 */
[----:B------:R-:W-:Y:S05]  /*3b00*/  @P1 BRA `(.L_x_80) ;  /* 0x0000000000041947 */ /* 0x000fea0003800000 */
[----:B------:R0:W5:Y:S02]  /*3b10*/  LDG.E.U8 R23, desc[UR16][R16.64+0x29] ;  /* 0x0000291010177981 */ /* 0x000164000c1e1100 */
.L_x_80:
[----:B------:R-:W-:Y:S05]  /*3b20*/  BSYNC B1 ;  /* 0x0000000000017941 */ /* 0x000fea0003800000 */
.L_x_79:
        /* <DEDUP_REMOVED lines=8> */
[----:B0-----:R-:W-:Y:S02]  /*3bb0*/  F2FP.SATFINITE.E5M2.F32.PACK_AB_MERGE_C R27, RZ, R23, RZ ;  /* 0x00000017ff1b723e */ /* 0x001fe400048060ff */
[----:B------:R-:W-:-:S03]  /*3bc0*/  PRMT R23, RZ, 0x7610, R23 ;  /* 0x00007610ff177816 */ /* 0x000fc60000000017 */
[----:B------:R0:W-:Y:S01]  /*3bd0*/  @!P1 STG.E.U8 desc[UR16][R6.64+0x29], R27 ;  /* 0x0000291b06009986 */ /* 0x0001e2000c101110 */
[----:B------:R-:W-:Y:S05]  /*3be0*/  @P2 BRA `(.L_x_82) ;  /* 0x0000000000042947 */ /* 0x000fea0003800000 */
[----:B------:R0:W5:Y:S02]  /*3bf0*/  LDG.E.U8 R23, desc[UR16][R12.64+0x30] ;  /* 0x000030100c177981 */ /* 0x000164000c1e1100 */
.L_x_82:
[----:B------:R-:W-:Y:S05]  /*3c00*/  BSYNC B1 ;  /* 0x0000000000017941 */ /* 0x000fea0003800000 */
.L_x_81:
[----:B-----5:R-:W-:Y:S01]  /*3c10*/  LOP3.LUT R23, R23, 0xff, RZ, 0xc0, !PT ;  /* 0x000000ff17177812 */ /* 0x020fe200078ec0ff */
[----:B------:R-:W-:Y:S01]  /*3c20*/  BSSY B1, `(.L_x_83) ;  /* 0x000000c000017945 */ /* 0x000fe20003800000 */
[----:B------:R-:W-:Y:S02]  /*3c30*/  ISETP.GE.AND P1, PT, R26, 0x32, PT ;  /* 0x000000321a00780c */ /* 0x000fe40003f26270 */
[----:B------:R-:W-:Y:S02]  /*3c40*/  F2FP.F16.E5M2.UNPACK_B R23, R23 ;  /* 0x00000017ff17723e */ /* 0x000fe400020004ff */
[----:B------:R-:W-:-:S03]  /*3c50*/  ISETP.LT.OR P3, PT, R25, 0x1, !P1 ;  /* 0x000000011900780c */ /* 0x000fc60004f61670 */
        /* <DEDUP_REMOVED lines=8> */
.L_x_84:
[----:B------:R-:W-:Y:S05]  /*3ce0*/  BSYNC B1 ;  /* 0x0000000000017941 */ /* 0x000fea0003800000 */
.L_x_83:
[----:B-----5:R-:W-:Y:S01]  /*3cf0*/  LOP3.LUT R21, R21, 0xff, RZ, 0xc0, !PT ;  /* 0x000000ff15157812 */ /* 0x020fe200078ec0ff */
[----:B------:R-:W-:Y:S01]  /*3d00*/  BSSY B1, `(.L_x_85) ;  /* 0x000000b000017945 */ /* 0x000fe20003800000 */
[----:B------:R-:W-:Y:S02]  /*3d10*/  ISETP.LT.OR P0, PT, R25, 0x9, !P0 ;  /* 0x000000091900780c */ /* 0x000fe40004701670 */
[----:B------:R-:W-:-:S05]  /*3d20*/  F2FP.F16.E5M2.UNPACK_B R21, R21 ;  /* 0x00000015ff15723e */ /* 0x000fca00020004ff */
        /* <DEDUP_REMOVED lines=8> */
.L_x_86:
[----:B------:R-:W-:Y:S05]  /*3db0*/  BSYNC B1 ;  /* 0x0000000000017941 */ /* 0x000fea0003800000 */
.L_x_85:
        /* <DEDUP_REMOVED lines=12> */
.L_x_88:
[----:B------:R-:W-:Y:S05]  /*3e80*/  BSYNC B1 ;  /* 0x0000000000017941 */ /* 0x000fea0003800000 */
.L_x_87:
        /* <DEDUP_REMOVED lines=13> */
.L_x_90:
[----:B------:R-:W-:Y:S05]  /*3f60*/  BSYNC B1 ;  /* 0x0000000000017941 */ /* 0x000fea0003800000 */
.L_x_89:
        /* <DEDUP_REMOVED lines=13> */
.L_x_92:
[----:B------:R-:W-:Y:S05]  /*4040*/  BSYNC B1 ;  /* 0x0000000000017941 */ /* 0x000fea0003800000 */
.L_x_91:
[----:B-----5:R-:W-:Y:S01]  /*4050*/  LOP3.LUT R15, R15, 0xff, RZ, 0xc0, !PT ;  /* 0x000000ff0f0f7812 */ /* 0x020fe200078ec0ff */
[----:B------:R-:W-:Y:S01]  /*4060*/  BSSY B1, `(.L_x_93) ;  /* 0x000000b000017945 */ /* 0x000fe20003800000 */
[----:B------:R-:W-:Y:S02]  /*4070*/  ISETP.LT.OR P0, PT, R25, 0x9, !P0 ;  /* 0x000000091900780c */ /* 0x000fe40004701670 */
[----:B------:R-:W-:Y:S02]  /*4080*/  F2FP.F16.E5M2.UNPACK_B R15, R15 ;  /* 0x0000000fff0f723e */ /* 0x000fe400020004ff */
[----:B0-2---:R-:W-:-:S03]  /*4090*/  PRMT R12, RZ, 0x7610, R12 ;  /* 0x00007610ff0c7816 */ /* 0x005fc6000000000c */
[----:B------:R-:W-:-:S05]  /*40a0*/  HADD2.F32 R15, -RZ, R15.H0_H0 ;  /* 0x2000000fff0f7230 */ /* 0x000fca0000004100 */
[----:B------:R-:W-:-:S04]  /*40b0*/  FMUL R15, R15, R10 ;  /* 0x0000000a0f0f7220 */ /* 0x000fc80000400000 */
[----:B------:R-:W-:-:S05]  /*40c0*/  FFMA R15, R18, R3, R15 ;  /* 0x00000003120f7223 */ /* 0x000fca000000000f */
[----:B------:R-:W-:-:S05]  /*40d0*/  F2FP.SATFINITE.E5M2.F32.PACK_AB_MERGE_C R15, RZ, R15, RZ ;  /* 0x0000000fff0f723e */ /* 0x000fca00048060ff */
[----:B------:R0:W-:Y:S01]  /*40e0*/  @!P3 STG.E.U8 desc[UR16][R8.64+0x39], R15 ;  /* 0x0000390f0800b986 */ /* 0x0001e2000c101110 */
[----:B------:R-:W-:Y:S05]  /*40f0*/  @P0 BRA `(.L_x_94) ;  /* 0x0000000000040947 */ /* 0x000fea0003800000 */
[----:B------:R2:W5:Y:S02]  /*4100*/  LDG.E.U8 R12, desc[UR16][R16.64+0x38] ;  /* 0x00003810100c7981 */ /* 0x000564000c1e1100 */
.L_x_94:
[----:B------:R-:W-:Y:S05]  /*4110*/  BSYNC B1 ;  /* 0x0000000000017941 */ /* 0x000fea0003800000 */
.L_x_93:
[----:B-----5:R-:W-:Y:S01]  /*4120*/  LOP3.LUT R12, R12, 0xff, RZ, 0xc0, !PT ;  /* 0x000000ff0c0c7812 */ /* 0x020fe200078ec0ff */
[----:B------:R-:W-:Y:S01]  /*4130*/  BSSY B1, `(.L_x_95) ;  /* 0x000000b000017945 */ /* 0x000fe20003800000 */
[----:B------:R-:W-:Y:S02]  /*4140*/  ISETP.LT.OR P1, PT, R25, 0x9, !P1 ;  /* 0x000000091900780c */ /* 0x000fe40004f21670 */
[----:B------:R-:W-:-:S05]  /*4150*/  F2FP.F16.E5M2.UNPACK_B R12, R12 ;  /* 0x0000000cff0c723e */ /* 0x000fca00020004ff */
[----:B01----:R-:W-:-:S05]  /*4160*/  HADD2.F32 R9, -RZ, R12.H0_H0 ;  /* 0x2000000cff097230 */ /* 0x003fca0000004100 */
[----:B------:R-:W-:-:S04]  /*4170*/  FMUL R8, R9, R10 ;  /* 0x0000000a09087220 */ /* 0x000fc80000400000 */
[----:B------:R-:W-:-:S05]  /*4180*/  FFMA R8, R11, R3, R8 ;  /* 0x000000030b087223 */ /* 0x000fca0000000008 */
[----:B------:R-:W-:Y:S02]  /*4190*/  F2FP.SATFINITE.E5M2.F32.PACK_AB_MERGE_C R9, RZ, R8, RZ ;  /* 0x00000008ff09723e */ /* 0x000fe400048060ff */
[----:B------:R-:W-:-:S03]  /*41a0*/  PRMT R8, RZ, 0x7610, R8 ;  /* 0x00007610ff087816 */ /* 0x000fc60000000008 */
[----:B------:R0:W-:Y:S01]  /*41b0*/  @!P0 STG.E.U8 desc[UR16][R6.64+0x38], R9 ;  /* 0x0000380906008986 */ /* 0x0001e2000c101110 */
[----:B------:R-:W-:Y:S05]  /*41c0*/  @P1 BRA `(.L_x_96) ;  /* 0x0000000000041947 */ /* 0x000fea0003800000 */
[----:B------:R1:W5:Y:S02]  /*41d0*/  LDG.E.U8 R8, desc[UR16][R16.64+0x39] ;  /* 0x0000391010087981 */ /* 0x000364000c1e1100 */
.L_x_96:
[----:B------:R-:W-:Y:S05]  /*41e0*/  BSYNC B1 ;  /* 0x0000000000017941 */ /* 0x000fea0003800000 */
.L_x_95:
[----:B------:R-:W-:Y:S05]  /*41f0*/  @P1 BRA `(.L_x_97) ;  /* 0x0000000800601947 */ /* 0x000fea0003800000 */
[----:B-----5:R-:W-:-:S04]  /*4200*/  LOP3.LUT R8, R8, 0xff, RZ, 0xc0, !PT ;  /* 0x000000ff08087812 */ /* 0x020fc800078ec0ff */
[----:B------:R-:W-:-:S05]  /*4210*/  F2FP.F16.E5M2.UNPACK_B R8, R8 ;  /* 0x00000008ff08723e */ /* 0x000fca00020004ff */
[----:B0-----:R-:W-:-:S05]  /*4220*/  HADD2.F32 R9, -RZ, R8.H0_H0 ;  /* 0x20000008ff097230 */ /* 0x001fca0000004100 */
[----:B------:R-:W-:-:S04]  /*4230*/  FMUL R9, R9, R10 ;  /* 0x0000000a09097220 */ /* 0x000fc80000400000 */
[----:B------:R-:W-:-:S05]  /*4240*/  FFMA R9, R14, R3, R9 ;  /* 0x000000030e097223 */ /* 0x000fca0000000009 */
[----:B------:R-:W-:-:S05]  /*4250*/  F2FP.SATFINITE.E5M2.F32.PACK_AB_MERGE_C R9, RZ, R9, RZ ;  /* 0x00000009ff09723e */ /* 0x000fca00048060ff */
[----:B------:R0:W-:Y:S01]  /*4260*/  STG.E.U8 desc[UR16][R6.64+0x39], R9 ;  /* 0x0000390906007986 */ /* 0x0001e2000c101110 */
[----:B------:R-:W-:Y:S05]  /*4270*/  BRA `(.L_x_97) ;  /* 0x0000000800407947 */ /* 0x000fea0003800000 */
.L_x_32:
[C---:B------:R-:W-:Y:S01]  /*4280*/  ISETP.GE.AND P3, PT, R26.reuse, 0x1, PT ;  /* 0x000000011a00780c */ /* 0x040fe20003f66270 */
[-C--:B--2---:R-:W-:Y:S01]  /*4290*/  FMUL R79, R79, R3.reuse ;  /* 0x000000034f4f7220 */ /* 0x084fe20000400000 */
[----:B------:R-:W-:Y:S01]  /*42a0*/  ISETP.GE.AND P0, PT, R26, 0x2, PT ;  /* 0x000000021a00780c */ /* 0x000fe20003f06270 */
[-C--:B------:R-:W-:Y:S01]  /*42b0*/  FMUL R78, R78, R3.reuse ;  /* 0x000000034e4e7220 */ /* 0x080fe20000400000 */
[----:B------:R-:W-:Y:S01]  /*42c0*/  ISETP.LT.OR P1, PT, R25, 0x1, !P3 ;  /* 0x000000011900780c */ /* 0x000fe20005f21670 */
[-C--:B------:R-:W-:Y:S01]  /*42d0*/  FMUL R77, R77, R3.reuse ;  /* 0x000000034d4d7220 */ /* 0x080fe20000400000 */
[C---:B------:R-:W-:Y:S01]  /*42e0*/  ISETP.LT.OR P2, PT, R25.reuse, 0x1, !P0 ;  /* 0x000000011900780c */ /* 0x040fe20004741670 */
[-C--:B------:R-:W-:Y:S01]  /*42f0*/  FMUL R76, R76, R3.reuse ;  /* 0x000000034c4c7220 */ /* 0x080fe20000400000 */
[----:B------:R-:W-:Y:S01]  /*4300*/  ISETP.LT.OR P3, PT, R25, 0x9, !P3 ;  /* 0x000000091900780c */ /* 0x000fe20005f61670 */
[----:B------:R-:W-:Y:S01]  /*4310*/  FMUL R75, R75, R3 ;  /* 0x000000034b4b7220 */ /* 0x000fe20000400000 */
[----:B------:R-:W-:Y:S01]  /*4320*/  F2FP.SATFINITE.E5M2.F32.PACK_AB_MERGE_C R79, RZ, R79, RZ ;  /* 0x0000004fff4f723e */ /* 0x000fe200048060ff */
[-C--:B------:R-:W-:Y:S01]  /*4330*/  FMUL R74, R74, R3.reuse ;  /* 0x000000034a4a7220 */ /* 0x080fe20000400000 */
[----:B------:R-:W-:Y:S01]  /*4340*/  F2FP.SATFINITE.E5M2.F32.PACK_AB_MERGE_C R13, RZ, R78, RZ ;  /* 0x0000004eff0d723e */ /* 0x000fe200048060ff */
[----:B------:R-:W-:Y:S01]  /*4350*/  FMUL R73, R73, R3 ;  /* 0x0000000349497220 */ /* 0x000fe20000400000 */
[----:B------:R-:W-:Y:S01]  /*4360*/  F2FP.SATFINITE.E5M2.F32.PACK_AB_MERGE_C R77, RZ, R77, RZ ;  /* 0x0000004dff4d723e */ /* 0x000fe200048060ff */
[-C--:B------:R-:W-:Y:S01]  /*4370*/  FMUL R72, R72, R3.reuse ;  /* 0x0000000348487220 */ /* 0x080fe20000400000 */
[----:B------:R-:W-:Y:S01]  /*4380*/  ISETP.LT.OR P0, PT, R25, 0x9, !P0 ;  /* 0x000000091900780c */ /* 0x000fe20004701670 */
[----:B------:R-:W-:Y:S01]  /*4390*/  @!P1 STG.E.U8 desc[UR16][R8.64], R79 ;  /* 0x0000004f08009986 */ /* 0x000fe2000c101110 */
[C---:B------:R-:W-:Y:S01]  /*43a0*/  ISETP.GE.AND P1, PT, R26.reuse, 0x9, PT ;  /* 0x000000091a00780c */ /* 0x040fe20003f26270 */
[----:B------:R-:W-:Y:S01]  /*43b0*/  FMUL R71, R71, R3 ;  /* 0x0000000347477220 */ /* 0x000fe20000400000 */
[----:B------:R-:W-:Y:S01]  /*43c0*/  F2FP.SATFINITE.E5M2.F32.PACK_AB_MERGE_C R75, RZ, R75, RZ ;  /* 0x0000004bff4b723e */ /* 0x000fe200048060ff */
[----:B------:R0:W-:Y:S01]  /*43d0*/  @!P2 STG.E.U8 desc[UR16][R8.64+0x1], R13 ;  /* 0x0000010d0800a986 */ /* 0x0001e2000c101110 */
[----:B------:R-:W-:Y:S01]  /*43e0*/  ISETP.GE.AND P2, PT, R26, 0xa, PT ;  /* 0x0000000a1a00780c */ /* 0x000fe20003f46270 */
[-C--:B------:R-:W-:Y:S01]  /*43f0*/  FMUL R70, R70, R3.reuse ;  /* 0x0000000346467220 */ /* 0x080fe20000400000 */
[----:B------:R-:W-:Y:S01]  /*4400*/  F2FP.SATFINITE.E5M2.F32.PACK_AB_MERGE_C R17, RZ, R74, RZ ;  /* 0x0000004aff11723e */ /* 0x000fe200048060ff */
[----:B------:R-:W-:Y:S01]  /*4410*/  @!P3 STG.E.U8 desc[UR16][R6.64], R77 ;  /* 0x0000004d0600b986 */ /* 0x000fe2000c101110 */
[C---:B------:R-:W-:Y:S01]  /*4420*/  ISETP.LT.OR P3, PT, R25.reuse, 0x1, !P1 ;  /* 0x000000011900780c */ /* 0x040fe20004f61670 */
[-C--:B------:R-:W-:Y:S01]  /*4430*/  FMUL R68, R68, R3.reuse ;  /* 0x0000000344447220 */ /* 0x080fe20000400000 */
[----:B------:R-:W-:Y:S01]  /*4440*/  ISETP.LT.OR P5, PT, R25, 0x1, !P2 ;  /* 0x000000011900780c */ /* 0x000fe200057a1670 */
[-C--:B------:R-:W-:Y:S01]  /*4450*/  FMUL R67, R67, R3.reuse ;  /* 0x0000000343437220 */ /* 0x080fe20000400000 */
[----:B------:R-:W-:Y:S01]  /*4460*/  ISETP.LT.OR P1, PT, R25, 0x9, !P1 ;  /* 0x000000091900780c */ /* 0x000fe20004f21670 */
[----:B------:R-:W-:Y:S01]  /*4470*/  FMUL R65, R65, R3 ;  /* 0x0000000341417220 */ /* 0x000fe20000400000 */
[----:B------:R-:W-:Y:S01]  /*4480*/  F2FP.SATFINITE.E5M2.F32.PACK_AB_MERGE_C R73, RZ, R73, RZ ;  /* 0x00000049ff49723e */ /* 0x000fe200048060ff */
[-C--:B------:R-:W-:Y:S01]  /*4490*/  FMUL R66, R66, R3.reuse ;  /* 0x0000000342427220 */ /* 0x080fe20000400000 */
[----:B0-----:R-:W-:Y:S01]  /*44a0*/  F2FP.SATFINITE.E5M2.F32.PACK_AB_MERGE_C R13, RZ, R76, RZ ;  /* 0x0000004cff0d723e */ /* 0x001fe200048060ff */
[-C--:B------:R-:W-:Y:S01]  /*44b0*/  FMUL R64, R64, R3.reuse ;  /* 0x0000000340407220 */ /* 0x080fe20000400000 */
[----:B------:R-:W-:Y:S01]  /*44c0*/  ISETP.LT.OR P2, PT, R25, 0x9, !P2 ;  /* 0x000000091900780c */ /* 0x000fe20005741670 */
[-C--:B------:R-:W-:Y:S01]  /*44d0*/  FMUL R63, R63, R3.reuse ;  /* 0x000000033f3f7220 */ /* 0x080fe20000400000 */
[----:B------:R-:W-:Y:S01]  /*44e0*/  F2FP.SATFINITE.E5M2.F32.PACK_AB_MERGE_C R27, RZ, R72, RZ ;  /* 0x00000048ff1b723e */ /* 0x000fe200048060ff */
[----:B------:R0:W-:Y:S01]  /*44f0*/  @!P0 STG.E.U8 desc[UR16][R6.64+0x1], R13 ;  /* 0x0000010d06008986 */ /* 0x0001e2000c101110 */
[C---:B------:R-:W-:Y:S01]  /*4500*/  ISETP.GE.AND P0, PT, R26.reuse, 0x11, PT ;  /* 0x000000111a00780c */ /* 0x040fe20003f06270 */
[----:B------:R-:W-:Y:S01]  /*4510*/  FMUL R61, R61, R3 ;  /* 0x000000033d3d7220 */ /* 0x000fe20000400000 */
[----:B------:R-:W-:Y:S01]  /*4520*/  F2FP.SATFINITE.E5M2.F32.PACK_AB_MERGE_C R71, RZ, R71, RZ ;  /* 0x00000047ff47723e */ /* 0x000fe200048060ff */
[----:B------:R-:W-:Y:S01]  /*4530*/  @!P3 STG.E.U8 desc[UR16][R8.64+0x8], R75 ;  /* 0x0000084b0800b986 */ /* 0x000fe2000c101110 */
[----:B------:R-:W-:Y:S01]  /*4540*/  ISETP.GE.AND P3, PT, R26, 0x12, PT ;  /* 0x000000121a00780c */ /* 0x000fe20003f66270 */
[----:B------:R-:W-:Y:S01]  /*4550*/  FMUL R62, R62, R3 ;  /* 0x000000033e3e7220 */ /* 0x000fe20000400000 */
[----:B------:R-:W-:Y:S01]  /*4560*/  F2FP.SATFINITE.E5M2.F32.PACK_AB_MERGE_C R67, RZ, R67, RZ ;  /* 0x00000043ff43723e */ /* 0x000fe200048060ff */
[----:B------:R1:W-:Y:S01]  /*4570*/  @!P5 STG.E.U8 desc[UR16][R8.64+0x9], R17 ;  /* 0x000009110800d986 */ /* 0x0003e2000c101110 */
[----:B------:R-:W-:Y:S01]  /*4580*/  ISETP.LT.OR P5, PT, R25, 0x1, !P3 ;  /* 0x000000011900780c */ /* 0x000fe20005fa1670 */
[-C--:B------:R-:W-:Y:S01]  /*4590*/  FMUL R59, R59, R3.reuse ;  /* 0x000000033b3b7220 */ /* 0x080fe20000400000 */
[C---:B------:R-:W-:Y:S01]  /*45a0*/  ISETP.LT.OR P3, PT, R25.reuse, 0x9, !P3 ;  /* 0x000000091900780c */ /* 0x040fe20005f61670 */
[----:B------:R-:W-:Y:S01]  /*45b0*/  @!P1 STG.E.U8 desc[UR16][R6.64+0x8], R73 ;  /* 0x0000084906009986 */ /* 0x000fe2000c101110 */
[----:B------:R-:W-:Y:S01]  /*45c0*/  ISETP.LT.OR P1, PT, R25, 0x1, !P0 ;  /* 0x000000011900780c */ /* 0x000fe20004721670 */
[-C--:B------:R-:W-:Y:S01]  /*45d0*/  FMUL R60, R60, R3.reuse ;  /* 0x000000033c3c7220 */ /* 0x080fe20000400000 */
[----:B0-----:R-:W-:Y:S01]  /*45e0*/  F2FP.SATFINITE.E5M2.F32.PACK_AB_MERGE_C R13, RZ, R70, RZ ;  /* 0x00000046ff0d723e */ /* 0x001fe200048060ff */
[----:B------:R-:W-:Y:S01]  /*45f0*/  @!P2 STG.E.U8 desc[UR16][R6.64+0x9], R27 ;  /* 0x0000091b0600a986 */ /* 0x000fe2000c101110 */
[----:B------:R-:W-:Y:S01]  /*4600*/  ISETP.GE.AND P2, PT, R26, 0x19, PT ;  /* 0x000000191a00780c */ /* 0x000fe20003f46270 */
[-C--:B------:R-:W-:Y:S01]  /*4610*/  FMUL R57, R57, R3.reuse ;  /* 0x0000000339397220 */ /* 0x080fe20000400000 */
[C---:B------:R-:W-:Y:S01]  /*4620*/  ISETP.LT.OR P0, PT, R25.reuse, 0x9, !P0 ;  /* 0x000000091900780c */ /* 0x040fe20004701670 */
[-C--:B------:R-:W-:Y:S01]  /*4630*/  FMUL R58, R58, R3.reuse ;  /* 0x000000033a3a7220 */ /* 0x080fe20000400000 */
[----:B------:R-:W-:Y:S01]  /*4640*/  ISETP.LT.OR P6, PT, R25, 0x1, !P2 ;  /* 0x000000011900780c */ /* 0x000fe200057c1670 */
[----:B------:R0:W-:Y:S01]  /*4650*/  @!P5 STG.E.U8 desc[UR16][R8.64+0x11], R13 ;  /* 0x0000110d0800d986 */ /* 0x0001e2000c101110 */
[----:B-1----:R-:W-:Y:S01]  /*4660*/  F2FP.SATFINITE.E5M2.F32.PACK_AB_MERGE_C R17, RZ, R68, RZ ;  /* 0x00000044ff11723e */ /* 0x002fe200048060ff */
[----:B------:R-:W-:Y:S01]  /*4670*/  FMUL R56, R56, R3 ;  /* 0x0000000338387220 */ /* 0x000fe20000400000 */
[----:B------:R-:W-:Y:S01]  /*4680*/  F2FP.SATFINITE.E5M2.F32.PACK_AB_MERGE_C R65, RZ, R65, RZ ;  /* 0x00000041ff41723e */ /* 0x000fe200048060ff */
[----:B------:R-:W-:Y:S01]  /*4690*/  @!P1 STG.E.U8 desc[UR16][R8.64+0x10], R71 ;  /* 0x0000104708009986 */ /* 0x000fe2000c101110 */
[----:B------:R-:W-:Y:S01]  /*46a0*/  ISETP.GE.AND P1, PT, R26, 0x1a, PT ;  /* 0x0000001a1a00780c */ /* 0x000fe20003f26270 */
[-C--:B------:R-:W-:Y:S01]  /*46b0*/  FMUL R23, R23, R3.reuse ;  /* 0x0000000317177220 */ /* 0x080fe20000400000 */
[C---:B------:R-:W-:Y:S01]  /*46c0*/  ISETP.LT.OR P2, PT, R25.reuse, 0x9, !P2 ;  /* 0x000000091900780c */ /* 0x040fe20005741670 */
[----:B------:R1:W-:Y:S01]  /*46d0*/  @!P3 STG.E.U8 desc[UR16][R6.64+0x11], R17 ;  /* 0x000011110600b986 */ /* 0x0003e2000c101110 */
[----:B------:R-:W-:Y:S01]  /*46e0*/  ISETP.LT.OR P5, PT, R25, 0x1, !P1 ;  /* 0x000000011900780c */ /* 0x000fe20004fa1670 */
[-C--:B------:R-:W-:Y:S01]  /*46f0*/  FMUL R21, R21, R3.reuse ;  /* 0x0000000315157220 */ /* 0x080fe20000400000 */
[----:B------:R-:W-:Y:S01]  /*4700*/  ISETP.LT.OR P3, PT, R25, 0x9, !P1 ;  /* 0x000000091900780c */ /* 0x000fe20004f61670 */
[----:B------:R-:W-:Y:S01]  /*4710*/  @!P0 STG.E.U8 desc[UR16][R6.64+0x10], R67 ;  /* 0x0000104306008986 */ /* 0x000fe2000c101110 */
[----:B0-----:R-:W-:Y:S01]  /*4720*/  F2FP.SATFINITE.E5M2.F32.PACK_AB_MERGE_C R13, RZ, R66, RZ ;  /* 0x00000042ff0d723e */ /* 0x001fe200048060ff */
[-C--:B------:R-:W-:Y:S01]  /*4730*/  FMUL R22, R22, R3.reuse ;  /* 0x0000000316167220 */ /* 0x080fe20000400000 */
[C---:B------:R-:W-:Y:S01]  /*4740*/  ISETP.GE.AND P0, PT, R26.reuse, 0x21, PT ;  /* 0x000000211a00780c */ /* 0x040fe20003f06270 */
[----:B------:R-:W-:Y:S01]  /*4750*/  @!P6 STG.E.U8 desc[UR16][R8.64+0x18], R65 ;  /* 0x000018410800e986 */ /* 0x000fe2000c101110 */
[----:B------:R-:W-:Y:S01]  /*4760*/  ISETP.GE.AND P1, PT, R26, 0x22, PT ;  /* 0x000000221a00780c */ /* 0x000fe20003f26270 */
[-C--:B------:R-:W-:Y:S01]  /*4770*/  FMUL R19, R19, R3.reuse ;  /* 0x0000000313137220 */ /* 0x080fe20000400000 */
[C---:B------:R-:W-:Y:S01]  /*4780*/  ISETP.LT.OR P6, PT, R25.reuse, 0x1, !P0 ;  /* 0x000000011900780c */ /* 0x040fe200047c1670 */
[-C--:B------:R-:W-:Y:S01]  /*4790*/  FMUL R20, R20, R3.reuse ;  /* 0x0000000314147220 */ /* 0x080fe20000400000 */
[----:B-1----:R-:W-:Y:S01]  /*47a0*/  F2FP.SATFINITE.E5M2.F32.PACK_AB_MERGE_C R17, RZ, R64, RZ ;  /* 0x00000040ff11723e */ /* 0x002fe200048060ff */
[----:B------:R0:W-:Y:S01]  /*47b0*/  @!P5 STG.E.U8 desc[UR16][R8.64+0x19], R13 ;  /* 0x0000190d0800d986 */ /* 0x0001e2000c101110 */
[----:B------:R-:W-:Y:S01]  /*47c0*/  ISETP.LT.OR P5, PT, R25, 0x1, !P1 ;  /* 0x000000011900780c */ /* 0x000fe20004fa1670 */
[----:B------:R-:W-:Y:S01]  /*47d0*/  FMUL R15, R15, R3 ;  /* 0x000000030f0f7220 */ /* 0x000fe20000400000 */
[----:B------:R-:W-:Y:S01]  /*47e0*/  F2FP.SATFINITE.E5M2.F32.PACK_AB_MERGE_C R63, RZ, R63, RZ ;  /* 0x0000003fff3f723e */ /* 0x000fe200048060ff */
[----:B------:R1:W-:Y:S01]  /*47f0*/  @!P3 STG.E.U8 desc[UR16][R6.64+0x19], R17 ;  /* 0x000019110600b986 */ /* 0x0003e2000c101110 */
[----:B------:R-:W-:Y:S01]  /*4800*/  F2FP.SATFINITE.E5M2.F32.PACK_AB_MERGE_C R61, RZ, R61, RZ ;  /* 0x0000003dff3d723e */ /* 0x000fe200048060ff */
[-C--:B------:R-:W-:Y:S01]  /*4810*/  FMUL R18, R18, R3.reuse ;  /* 0x0000000312127220 */ /* 0x080fe20000400000 */
[----:B------:R-:W-:Y:S01]  /*4820*/  F2FP.SATFINITE.E5M2.F32.PACK_AB_MERGE_C R27, RZ, R62, RZ ;  /* 0x0000003eff1b723e */ /* 0x000fe200048060ff */
[----:B------:R-:W-:Y:S01]  /*4830*/  @!P2 STG.E.U8 desc[UR16][R6.64+0x18], R63 ;  /* 0x0000183f0600a986 */ /* 0x000fe2000c101110 */
[----:B------:R-:W-:Y:S01]  /*4840*/  ISETP.LT.OR P3, PT, R25, 0x9, !P1 ;  /* 0x000000091900780c */ /* 0x000fe20004f61670 */
[-C--:B------:R-:W-:Y:S01]  /*4850*/  FMUL R11, R11, R3.reuse ;  /* 0x000000030b0b7220 */ /* 0x080fe20000400000 */
[----:B------:R-:W-:Y:S01]  /*4860*/  ISETP.GE.AND P2, PT, R26, 0x29, PT ;  /* 0x000000291a00780c */ /* 0x000fe20003f46270 */
[----:B------:R-:W-:Y:S01]  /*4870*/  @!P6 STG.E.U8 desc[UR16][R8.64+0x20], R61 ;  /* 0x0000203d0800e986 */ /* 0x000fe2000c101110 */
[C---:B------:R-:W-:Y:S01]  /*4880*/  ISETP.LT.OR P0, PT, R25.reuse, 0x9, !P0 ;  /* 0x000000091900780c */ /* 0x040fe20004701670 */
[----:B------:R-:W-:Y:S01]  /*4890*/  FMUL R14, R14, R3 ;  /* 0x000000030e0e7220 */ /* 0x000fe20000400000 */
[----:B------:R-:W-:Y:S01]  /*48a0*/  ISETP.GE.AND P1, PT, R26, 0x2a, PT ;  /* 0x0000002a1a00780c */ /* 0x000fe20003f26270 */
[----:B------:R-:W-:Y:S01]  /*48b0*/  @!P5 STG.E.U8 desc[UR16][R8.64+0x21], R27 ;  /* 0x0000211b0800d986 */ /* 0x000fe2000c101110 */
[----:B------:R-:W-:-:S02]  /*48c0*/  ISETP.LT.OR P6, PT, R25, 0x1, !P2 ;  /* 0x000000011900780c */ /* 0x000fc400057c1670 */
[C---:B------:R-:W-:Y:S02]  /*48d0*/  ISETP.LT.OR P5, PT, R25.reuse, 0x1, !P1 ;  /* 0x000000011900780c */ /* 0x040fe40004fa1670 */
[----:B------:R-:W-:Y:S02]  /*48e0*/  F2FP.SATFINITE.E5M2.F32.PACK_AB_MERGE_C R59, RZ, R59, RZ ;  /* 0x0000003bff3b723e */ /* 0x000fe400048060ff */
[----:B0-----:R-:W-:Y:S02]  /*48f0*/  F2FP.SATFINITE.E5M2.F32.PACK_AB_MERGE_C R13, RZ, R60, RZ ;  /* 0x0000003cff0d723e */ /* 0x001fe400048060ff */
[----:B------:R-:W-:Y:S01]  /*4900*/  F2FP.SATFINITE.E5M2.F32.PACK_AB_MERGE_C R57, RZ, R57, RZ ;  /* 0x00000039ff39723e */ /* 0x000fe200048060ff */
[----:B------:R-:W-:Y:S01]  /*4910*/  @!P0 STG.E.U8 desc[UR16][R6.64+0x20], R59 ;  /* 0x0000203b06008986 */ /* 0x000fe2000c101110 */
[----:B-1----:R-:W-:Y:S02]  /*4920*/  F2FP.SATFINITE.E5M2.F32.PACK_AB_MERGE_C R17, RZ, R58, RZ ;  /* 0x0000003aff11723e */ /* 0x002fe400048060ff */
[C---:B------:R-:W-:Y:S01]  /*4930*/  ISETP.LT.OR P1, PT, R25.reuse, 0x9, !P1 ;  /* 0x000000091900780c */ /* 0x040fe20004f21670 */
[----:B------:R0:W-:Y:S01]  /*4940*/  @!P3 STG.E.U8 desc[UR16][R6.64+0x21], R13 ;  /* 0x0000210d0600b986 */ /* 0x0001e2000c101110 */
[----:B------:R-:W-:-:S02]  /*4950*/  ISETP.LT.OR P2, PT, R25, 0x9, !P2 ;  /* 0x000000091900780c */ /* 0x000fc40005741670 */
[C---:B------:R-:W-:Y:S01]  /*4960*/  ISETP.GE.AND P3, PT, R26.reuse, 0x31, PT ;  /* 0x000000311a00780c */ /* 0x040fe20003f66270 */
[----:B------:R-:W-:Y:S01]  /*4970*/  @!P6 STG.E.U8 desc[UR16][R8.64+0x28], R57 ;  /* 0x000028390800e986 */ /* 0x000fe2000c101110 */
[----:B------:R-:W-:Y:S02]  /*4980*/  ISETP.GE.AND P0, PT, R26, 0x32, PT ;  /* 0x000000321a00780c */ /* 0x000fe40003f06270 */
[----:B------:R-:W-:Y:S01]  /*4990*/  F2FP.SATFINITE.E5M2.F32.PACK_AB_MERGE_C R23, RZ, R23, RZ ;  /* 0x00000017ff17723e */ /* 0x000fe200048060ff */
[----:B------:R1:W-:Y:S01]  /*49a0*/  @!P5 STG.E.U8 desc[UR16][R8.64+0x29], R17 ;  /* 0x000029110800d986 */ /* 0x0003e2000c101110 */
[C---:B------:R-:W-:Y:S02]  /*49b0*/  ISETP.LT.OR P5, PT, R25.reuse, 0x1, !P3 ;  /* 0x000000011900780c */ /* 0x040fe40005fa1670 */
[----:B------:R-:W-:Y:S02]  /*49c0*/  ISETP.LT.OR P6, PT, R25, 0x1, !P0 ;  /* 0x000000011900780c */ /* 0x000fe400047c1670 */
[----:B0-----:R-:W-:Y:S01]  /*49d0*/  F2FP.SATFINITE.E5M2.F32.PACK_AB_MERGE_C R13, RZ, R56, RZ ;  /* 0x00000038ff0d723e */ /* 0x001fe200048060ff */
[----:B------:R-:W-:Y:S01]  /*49e0*/  @!P2 STG.E.U8 desc[UR16][R6.64+0x28], R23 ;  /* 0x000028170600a986 */ /* 0x000fe2000c101110 */
[----:B------:R-:W-:-:S02]  /*49f0*/  F2FP.SATFINITE.E5M2.F32.PACK_AB_MERGE_C R21, RZ, R21, RZ ;  /* 0x00000015ff15723e */ /* 0x000fc400048060ff */
[C---:B------:R-:W-:Y:S01]  /*4a00*/  ISETP.GE.AND P2, PT, R26.reuse, 0x3a, PT ;  /* 0x0000003a1a00780c */ /* 0x040fe20003f46270 */
[----:B------:R0:W-:Y:S01]  /*4a10*/  @!P1 STG.E.U8 desc[UR16][R6.64+0x29], R13 ;  /* 0x0000290d06009986 */ /* 0x0001e2000c101110 */
[C---:B------:R-:W-:Y:S02]  /*4a20*/  ISETP.LT.OR P1, PT, R25.reuse, 0x9, !P3 ;  /* 0x000000091900780c */ /* 0x040fe40005f21670 */
[----:B-1----:R-:W-:Y:S01]  /*4a30*/  F2FP.SATFINITE.E5M2.F32.PACK_AB_MERGE_C R17, RZ, R22, RZ ;  /* 0x00000016ff11723e */ /* 0x002fe200048060ff */
[----:B------:R-:W-:Y:S01]  /*4a40*/  @!P5 STG.E.U8 desc[UR16][R8.64+0x30], R21 ;  /* 0x000030150800d986 */ /* 0x000fe2000c101110 */
[----:B------:R-:W-:Y:S02]  /*4a50*/  ISETP.GE.AND P3, PT, R26, 0x39, PT ;  /* 0x000000391a00780c */ /* 0x000fe40003f66270 */
[C---:B------:R-:W-:Y:S01]  /*4a60*/  ISETP.LT.OR P0, PT, R25.reuse, 0x9, !P0 ;  /* 0x000000091900780c */ /* 0x040fe20004701670 */
[----:B------:R1:W-:Y:S01]  /*4a70*/  @!P6 STG.E.U8 desc[UR16][R8.64+0x31], R17 ;  /* 0x000031110800e986 */ /* 0x0003e2000c101110 */
[----:B------:R-:W-:-:S02]  /*4a80*/  ISETP.LT.OR P5, PT, R25, 0x1, !P3 ;  /* 0x000000011900780c */ /* 0x000fc40005fa1670 */
[C---:B------:R-:W-:Y:S02]  /*4a90*/  ISETP.LT.OR P6, PT, R25.reuse, 0x1, !P2 ;  /* 0x000000011900780c */ /* 0x040fe400057c1670 */
[C---:B------:R-:W-:Y:S02]  /*4aa0*/  ISETP.LT.OR P3, PT, R25.reuse, 0x9, !P3 ;  /* 0x000000091900780c */ /* 0x040fe40005f61670 */
[----:B------:R-:W-:Y:S02]  /*4ab0*/  ISETP.LT.OR P2, PT, R25, 0x9, !P2 ;  /* 0x000000091900780c */ /* 0x000fe40005741670 */
[----:B------:R-:W-:Y:S02]  /*4ac0*/  F2FP.SATFINITE.E5M2.F32.PACK_AB_MERGE_C R19, RZ, R19, RZ ;  /* 0x00000013ff13723e */ /* 0x000fe400048060ff */
[----:B0-----:R-:W-:Y:S02]  /*4ad0*/  F2FP.SATFINITE.E5M2.F32.PACK_AB_MERGE_C R13, RZ, R20, RZ ;  /* 0x00000014ff0d723e */ /* 0x001fe400048060ff */
[----:B------:R-:W-:Y:S01]  /*4ae0*/  F2FP.SATFINITE.E5M2.F32.PACK_AB_MERGE_C R15, RZ, R15, RZ ;  /* 0x0000000fff0f723e */ /* 0x000fe200048060ff */
[----:B------:R0:W-:Y:S01]  /*4af0*/  @!P1 STG.E.U8 desc[UR16][R6.64+0x30], R19 ;  /* 0x0000301306009986 */ /* 0x0001e2000c101110 */
[----:B-1----:R-:W-:-:S02]  /*4b00*/  F2FP.SATFINITE.E5M2.F32.PACK_AB_MERGE_C R17, RZ, R18, RZ ;  /* 0x00000012ff11723e */ /* 0x002fc400048060ff */
[----:B------:R-:W-:Y:S01]  /*4b10*/  F2FP.SATFINITE.E5M2.F32.PACK_AB_MERGE_C R11, RZ, R11, RZ ;  /* 0x0000000bff0b723e */ /* 0x000fe200048060ff */
[----:B------:R0:W-:Y:S01]  /*4b20*/  @!P0 STG.E.U8 desc[UR16][R6.64+0x31], R13 ;  /* 0x0000310d06008986 */ /* 0x0001e2000c101110 */
[----:B------:R-:W-:-:S03]  /*4b30*/  F2FP.SATFINITE.E5M2.F32.PACK_AB_MERGE_C R21, RZ, R14, RZ ;  /* 0x0000000eff15723e */ /* 0x000fc600048060ff */
[----:B------:R0:W-:Y:S04]  /*4b40*/  @!P5 STG.E.U8 desc[UR16][R8.64+0x38], R15 ;  /* 0x0000380f0800d986 */ /* 0x0001e8000c101110 */
[----:B------:R0:W-:Y:S04]  /*4b50*/  @!P6 STG.E.U8 desc[UR16][R8.64+0x39], R17 ;  /* 0x000039110800e986 */ /* 0x0001e8000c101110 */
[----:B------:R0:W-:Y:S04]  /*4b60*/  @!P3 STG.E.U8 desc[UR16][R6.64+0x38], R11 ;  /* 0x0000380b0600b986 */ /* 0x0001e8000c101110 */
[----:B------:R0:W-:Y:S02]  /*4b70*/  @!P2 STG.E.U8 desc[UR16][R6.64+0x39], R21 ;  /* 0x000039150600a986 */ /* 0x0001e4000c101110 */
.L_x_97:
[----:B------:R-:W-:Y:S05]  /*4b80*/  BSYNC B0 ;  /* 0x0000000000007941 */ /* 0x000fea0003800000 */
.L_x_31:
[----:B------:R-:W-:Y:S01]  /*4b90*/  ULDC UR6, c[0x0][0xc] ;  /* 0x0000030000067ab9 */ /* 0x000fe20000000800 */
[----:B------:R-:W-:Y:S01]  /*4ba0*/  ULDC UR7, c[0x0][0x10] ;  /* 0x0000040000077ab9 */ /* 0x000fe20000000800 */
[----:B0-----:R-:W0:Y:S01]  /*4bb0*/  LDC R9, c[0x0][0x14] ;  /* 0x00000500ff097b82 */ /* 0x001e220000000800 */
[----:B------:R-:W-:Y:S01]  /*4bc0*/  UIMAD.WIDE.U32 UR6, UR6, UR7, URZ ;  /* 0x00000007060672a5 */ /* 0x000fe2000f8e003f */
[----:B------:R-:W-:Y:S02]  /*4bd0*/  IMAD.MOV.U32 R6, RZ, RZ, R0 ;  /* 0x000000ffff067224 */ /* 0x000fe400078e0000 */
[----:B------:R-:W-:Y:S02]  /*4be0*/  IMAD.MOV.U32 R7, RZ, RZ, R5 ;  /* 0x000000ffff077224 */ /* 0x000fe400078e0005 */
[----:B------:R-:W-:Y:S02]  /*4bf0*/  IMAD.MOV.U32 R12, RZ, RZ, -0x1 ;  /* 0xffffffffff0c7424 */ /* 0x000fe400078e00ff */
[----:B------:R-:W-:-:S02]  /*4c00*/  IMAD.MOV.U32 R69, RZ, RZ, -0x1 ;  /* 0xffffffffff457424 */ /* 0x000fc400078e00ff */
[----:B0-----:R-:W-:-:S04]  /*4c10*/  IMAD.WIDE.U32 R6, R9, UR6, R6 ;  /* 0x0000000609067c25 */ /* 0x001fc8000f8e0006 */
[----:B------:R-:W-:Y:S01]  /*4c20*/  IMAD R5, R9, UR7, RZ ;  /* 0x0000000709057c24 */ /* 0x000fe2000f8e02ff */
[----:B------:R-:W-:Y:S01]  /*4c30*/  ULDC.64 UR6, c[0x0][0x650] ;  /* 0x0001940000067ab9 */ /* 0x000fe20000000a00 */
[----:B------:R-:W-:Y:S01]  /*4c40*/  IMAD.MOV.U32 R0, RZ, RZ, R6 ;  /* 0x000000ffff007224 */ /* 0x000fe200078e0006 */
[----:B------:R-:W-:Y:S01]  /*4c50*/  ISETP.GE.U32.AND P0, PT, R6, UR6, PT ;  /* 0x0000000606007c0c */ /* 0x000fe2000bf06070 */
[----:B------:R-:W-:Y:S01]  /*4c60*/  IMAD.IADD R5, R7, 0x1, R5 ;  /* 0x0000000107057824 */ /* 0x000fe200078e0205 */
[----:B------:R-:W-:-:S04]  /*4c70*/  PRMT R7, RZ, 0x7610, R7 ;  /* 0x00007610ff077816 */ /* 0x000fc80000000007 */
[----:B------:R-:W-:-:S13]  /*4c80*/  ISETP.GE.U32.AND.EX P0, PT, R5, UR7, PT, P0 ;  /* 0x0000000705007c0c */ /* 0x000fda000bf06100 */
[----:B------:R-:W-:Y:S05]  /*4c90*/  @P0 BRA `(.L_x_98) ;  /* 0x0000000400640947 */ /* 0x000fea0003800000 */
[----:B------:R-:W0:Y:S01]  /*4ca0*/  S2R R20, SR_CTAID.X ;  /* 0x0000000000147919 */ /* 0x000e220000002500 */
[----:B------:R-:W0:Y:S01]  /*4cb0*/  LDC.64 R14, c[0x0][0x628] ;  /* 0x00018a00ff0e7b82 */ /* 0x000e220000000a00 */
[----:B------:R-:W-:Y:S01]  /*4cc0*/  ULDC UR6, c[0x0][0x150] ;  /* 0x0000540000067ab9 */ /* 0x000fe20000000800 */
[----:B------:R-:W-:Y:S01]  /*4cd0*/  IMAD.MOV.U32 R12, RZ, RZ, R0 ;  /* 0x000000ffff0c7224 */ /* 0x000fe200078e0000 */
[----:B------:R-:W0:Y:S01]  /*4ce0*/  S2R R22, SR_CTAID.Y ;  /* 0x0000000000167919 */ /* 0x000e220000002600 */
[----:B------:R-:W-:-:S04]  /*4cf0*/  IMAD.MOV.U32 R13, RZ, RZ, R5 ;  /* 0x000000ffff0d7224 */ /* 0x000fc800078e0005 */
[----:B------:R-:W0:Y:S08]  /*4d00*/  LDC R23, c[0x0][0x144] ;  /* 0x00005100ff177b82 */ /* 0x000e300000000800 */
[----:B-1234-:R-:W1:Y:S08]  /*4d10*/  LDC R16, c[0x0][0x630] ;  /* 0x00018c00ff107b82 */ /* 0x01ee700000000800 */
[----:B------:R-:W2:Y:S01]  /*4d20*/  LDC.64 R18, c[0x0][0x620] ;  /* 0x00018800ff127b82 */ /* 0x000ea20000000a00 */
[----:B0-----:R-:W-:-:S04]  /*4d30*/  ISETP.NE.U32.AND P0, PT, R14, RZ, PT ;  /* 0x000000ff0e00720c */ /* 0x001fc80003f05070 */
[----:B------:R-:W-:Y:S02]  /*4d40*/  ISETP.NE.AND.EX P0, PT, R15, RZ, PT, P0 ;  /* 0x000000ff0f00720c */ /* 0x000fe40003f05300 */
[----:B------:R-:W-:-:S05]  /*4d50*/  I2FP.F32.U32 R6, R20 ;  /* 0x0000001400067245 */ /* 0x000fca0000201000 */
[----:B------:R-:W-:-:S04]  /*4d60*/  FMUL R6, R6, UR6 ;  /* 0x0000000606067c20 */ /* 0x000fc80008400000 */
[----:B------:R0:W3:Y:S02]  /*4d70*/  F2I.U32.TRUNC.NTZ R21, R6 ;  /* 0x0000000600157305 */ /* 0x0000e4000020f000 */
[----:B-1----:R-:W-:Y:S05]  /*4d80*/  @!P0 BRA `(.L_x_99) ;  /* 0x0000000000288947 */ /* 0x002fea0003800000 */
[----:B------:R-:W1:Y:S02]  /*4d90*/  LDC R7, c[0x0][0x634] ;  /* 0x00018d00ff077b82 */ /* 0x000e640000000800 */
[----:B-1----:R-:W-:-:S05]  /*4da0*/  IADD3 R11, P0, R0, R7, RZ ;  /* 0x00000007000b7210 */ /* 0x002fca0007f1e0ff */
[----:B------:R-:W-:-:S04]  /*4db0*/  IMAD.X R17, RZ, RZ, R5, P0 ;  /* 0x000000ffff117224 */ /* 0x000fc800000e0605 */
[----:B0-----:R-:W-:-:S04]  /*4dc0*/  IMAD.WIDE.U32 R6, R17, R14, RZ ;  /* 0x0000000e11067225 */ /* 0x001fc800078e00ff */
[----:B-----5:R-:W-:-:S04]  /*4dd0*/  IMAD.WIDE.U32 R8, P0, R11, R15, R6 ;  /* 0x0000000f0b087225 */ /* 0x020fc80007800006 */
[----:B------:R-:W-:-:S04]  /*4de0*/  IMAD.WIDE.U32 R6, R11, R14, RZ ;  /* 0x0000000e0b067225 */ /* 0x000fc800078e00ff */
[----:B------:R-:W-:Y:S01]  /*4df0*/  IMAD.X R13, RZ, RZ, RZ, P0 ;  /* 0x000000ffff0d7224 */ /* 0x000fe200000e06ff */
[----:B------:R-:W-:Y:S01]  /*4e00*/  IADD3 RZ, P0, R7, R8, RZ ;  /* 0x0000000807ff7210 */ /* 0x000fe20007f1e0ff */
[----:B------:R-:W-:-:S04]  /*4e10*/  IMAD.MOV.U32 R12, RZ, RZ, R9 ;  /* 0x000000ffff0c7224 */ /* 0x000fc800078e0009 */
[----:B------:R-:W-:-:S08]  /*4e20*/  IMAD.WIDE.U32.X R12, R17, R15, R12, P0 ;  /* 0x0000000f110c7225 */ /* 0x000fd000000e040c */
.L_x_99:
[-CC-:B------:R-:W-:Y:S01]  /*4e30*/  SHF.R.U64 R69, R12, R16.reuse, R13.reuse ;  /* 0x000000100c457219 */ /* 0x180fe2000000120d */
[----:B------:R-:W1:Y:S01]  /*4e40*/  LDC.64 R28, c[0x0][0x640] ;  /* 0x00019000ff1c7b82 */ /* 0x000e620000000a00 */
[----:B0-----:R-:W-:Y:S01]  /*4e50*/  SHF.R.U32.HI R6, RZ, R16, R13 ;  /* 0x00000010ff067219 */ /* 0x001fe2000001160d */
[----:B---3--:R-:W-:Y:S01]  /*4e60*/  IMAD.MOV R21, RZ, RZ, -R21 ;  /* 0x000000ffff157224 */ /* 0x008fe200078e0a15 */
[----:B------:R-:W-:Y:S01]  /*4e70*/  IADD3 R9, P0, RZ, -R69, RZ ;  /* 0x80000045ff097210 */ /* 0x000fe20007f1e0ff */
[----:B------:R-:W-:Y:S01]  /*4e80*/  ULDC UR6, c[0x0][0x154] ;  /* 0x0000550000067ab9 */ /* 0x000fe20000000800 */
[----:B------:R-:W-:Y:S02]  /*4e90*/  IMAD.MOV.U32 R11, RZ, RZ, 0x1 ;  /* 0x00000001ff0b7424 */ /* 0x000fe400078e00ff */
[----:B------:R-:W-:Y:S01]  /*4ea0*/  IMAD R21, R23, R21, R20 ;  /* 0x0000001517157224 */ /* 0x000fe200078e0214 */
[----:B------:R-:W0:Y:S01]  /*4eb0*/  LDC R12, c[0x0][0x618] ;  /* 0x00018600ff0c7b82 */ /* 0x000e220000000800 */
[----:B------:R-:W-:-:S02]  /*4ec0*/  IMAD.X R7, RZ, RZ, ~R6, P0 ;  /* 0x000000ffff077224 */ /* 0x000fc400000e0e06 */
[----:B------:R-:W-:Y:S02]  /*4ed0*/  IMAD.MOV.U32 R6, RZ, RZ, R0 ;  /* 0x000000ffff067224 */ /* 0x000fe400078e0000 */
[-C--:B--2--5:R-:W-:Y:S02]  /*4ee0*/  IMAD R8, R7, R18.reuse, RZ ;  /* 0x0000001207087224 */ /* 0x0a4fe400078e02ff */
[----:B------:R-:W-:Y:S01]  /*4ef0*/  IMAD.MOV.U32 R7, RZ, RZ, R5 ;  /* 0x000000ffff077224 */ /* 0x000fe200078e0005 */
[----:B------:R-:W2:Y:S01]  /*4f00*/  LDC R24, c[0x0][0x608] ;  /* 0x00018200ff187b82 */ /* 0x000ea20000000800 */
[----:B------:R-:W-:-:S04]  /*4f10*/  IMAD.WIDE.U32 R6, R9, R18, R6 ;  /* 0x0000001209067225 */ /* 0x000fc800078e0006 */
[----:B------:R-:W-:-:S03]  /*4f20*/  IMAD R9, R9, R19, R8 ;  /* 0x0000001309097224 */ /* 0x000fc600078e0208 */
[----:B------:R-:W3:Y:S01]  /*4f30*/  LDC R26, c[0x0][0x658] ;  /* 0x00019600ff1a7b82 */ /* 0x000ee20000000800 */
[----:B------:R-:W-:Y:S01]  /*4f40*/  I2FP.F32.U32 R8, R22 ;  /* 0x0000001600087245 */ /* 0x000fe20000201000 */
[----:B------:R-:W-:Y:S01]  /*4f50*/  IMAD.IADD R7, R7, 0x1, R9 ;  /* 0x0000000107077824 */ /* 0x000fe200078e0209 */
[----:B-1----:R-:W-:Y:S01]  /*4f60*/  ISETP.NE.U32.AND P0, PT, R28, RZ, PT ;  /* 0x000000ff1c00720c */ /* 0x002fe20003f05070 */
[----:B------:R-:W-:Y:S02]  /*4f70*/  IMAD.MOV.U32 R9, RZ, RZ, -0x1 ;  /* 0xffffffffff097424 */ /* 0x000fe400078e00ff */
[----:B------:R-:W-:Y:S02]  /*4f80*/  FMUL R8, R8, UR6 ;  /* 0x0000000608087c20 */ /* 0x000fe40008400000 */
[----:B------:R-:W1:Y:S01]  /*4f90*/  LDC R19, c[0x0][0x148] ;  /* 0x00005200ff137b82 */ /* 0x000e620000000800 */
[----:B0-----:R-:W-:Y:S01]  /*4fa0*/  SHF.R.U64 R16, R6, R12, R7 ;  /* 0x0000000c06107219 */ /* 0x001fe20000001207 */
[----:B------:R0:W4:Y:S01]  /*4fb0*/  F2I.U32.TRUNC.NTZ R17, R8 ;  /* 0x0000000800117305 */ /* 0x000122000020f000 */
[----:B------:R-:W-:-:S02]  /*4fc0*/  ISETP.NE.AND.EX P0, PT, R29, RZ, PT, P0 ;  /* 0x000000ff1d00720c */ /* 0x000fc40003f05300 */
[----:B------:R-:W-:-:S03]  /*4fd0*/  SHF.R.U32.HI R7, RZ, R12, R7 ;  /* 0x0000000cff077219 */ /* 0x000fc60000011607 */
[----:B------:R-:W0:Y:S01]  /*4fe0*/  LDC R20, c[0x0][0x600] ;  /* 0x00018000ff147b82 */ /* 0x000e220000000800 */
[-CC-:B--2---:R-:W-:Y:S02]  /*4ff0*/  SHF.R.U64 R14, R16, R24.reuse, R7.reuse ;  /* 0x00000018100e7219 */ /* 0x184fe40000001207 */
[----:B------:R-:W-:-:S05]  /*5000*/  SHF.R.U32.HI R7, RZ, R24, R7 ;  /* 0x00000018ff077219 */ /* 0x000fca0000011607 */
[----:B------:R-:W2:Y:S01]  /*5010*/  LDC R25, c[0x0][0x648] ;  /* 0x00019200ff197b82 */ /* 0x000ea20000000800 */
[-CC-:B---3--:R-:W-:Y:S02]  /*5020*/  SHF.R.U64 R18, R14, R26.reuse, R7.reuse ;  /* 0x0000001a0e127219 */ /* 0x188fe40000001207 */
[-C--:B------:R-:W-:Y:S02]  /*5030*/  SHF.L.U32 R9, R9, R26.reuse, RZ ;  /* 0x0000001a09097219 */ /* 0x080fe400000006ff */
[-C--:B------:R-:W-:Y:S01]  /*5040*/  SHF.R.U32.HI R7, RZ, R26.reuse, R7 ;  /* 0x0000001aff077219 */ /* 0x080fe20000011607 */
[----:B------:R-:W-:Y:S01]  /*5050*/  IMAD.MOV.U32 R6, RZ, RZ, R18 ;  /* 0x000000ffff067224 */ /* 0x000fe200078e0012 */
[----:B------:R-:W-:Y:S01]  /*5060*/  SHF.L.U32 R24, R11, R26, RZ ;  /* 0x0000001a0b187219 */ /* 0x000fe200000006ff */
[----:B------:R-:W3:Y:S01]  /*5070*/  LDC R27, c[0x0][0x638] ;  /* 0x00018e00ff1b7b82 */ /* 0x000ee20000000800 */
[----:B------:R-:W-:-:S07]  /*5080*/  LOP3.LUT R23, RZ, R9, RZ, 0x33, !PT ;  /* 0x00000009ff177212 */ /* 0x000fce00078e33ff */
[----:B------:R-:W0:Y:S01]  /*5090*/  LDC R30, c[0x0][0x610] ;  /* 0x00018400ff1e7b82 */ /* 0x000e220000000800 */
[----:B----4-:R-:W-:Y:S05]  /*50a0*/  @!P0 BRA `(.L_x_100) ;  /* 0x0000000000288947 */ /* 0x010fea0003800000 */
[----:B------:R-:W4:Y:S02]  /*50b0*/  LDC R11, c[0x0][0x64c] ;  /* 0x00019300ff0b7b82 */ /* 0x000f240000000800 */
[----:B----4-:R-:W-:-:S05]  /*50c0*/  IADD3 R11, P0, R18, R11, RZ ;  /* 0x0000000b120b7210 */ /* 0x010fca0007f1e0ff */
[----:B------:R-:W-:-:S04]  /*50d0*/  IMAD.X R15, RZ, RZ, R7, P0 ;  /* 0x000000ffff0f7224 */ /* 0x000fc800000e0607 */
[----:B------:R-:W-:-:S04]  /*50e0*/  IMAD.WIDE.U32 R6, R15, R28, RZ ;  /* 0x0000001c0f067225 */ /* 0x000fc800078e00ff */
[----:B0-----:R-:W-:-:S04]  /*50f0*/  IMAD.WIDE.U32 R8, P0, R11, R29, R6 ;  /* 0x0000001d0b087225 */ /* 0x001fc80007800006 */
[----:B------:R-:W-:-:S04]  /*5100*/  IMAD.WIDE.U32 R6, R11, R28, RZ ;  /* 0x0000001c0b067225 */ /* 0x000fc800078e00ff */
[----:B------:R-:W-:Y:S01]  /*5110*/  IMAD.X R13, RZ, RZ, RZ, P0 ;  /* 0x000000ffff0d7224 */ /* 0x000fe200000e06ff */
[----:B------:R-:W-:Y:S01]  /*5120*/  IADD3 RZ, P0, R7, R8, RZ ;  /* 0x0000000807ff7210 */ /* 0x000fe20007f1e0ff */
[----:B------:R-:W-:-:S04]  /*5130*/  IMAD.MOV.U32 R12, RZ, RZ, R9 ;  /* 0x000000ffff0c7224 */ /* 0x000fc800078e0009 */
[----:B------:R-:W-:-:S08]  /*5140*/  IMAD.WIDE.U32.X R6, R15, R29, R12, P0 ;  /* 0x0000001d0f067225 */ /* 0x000fd000000e040c */
.L_x_100:
[----:B--2---:R-:W-:Y:S01]  /*5150*/  SHF.R.U64 R6, R6, R25, R7 ;  /* 0x0000001906067219 */ /* 0x004fe20000001207 */
[----:B0-----:R-:W-:Y:S01]  /*5160*/  VIADD R11, R20, 0xffffffff ;  /* 0xffffffff140b7836 */ /* 0x001fe20000000000 */
[----:B------:R-:W-:Y:S01]  /*5170*/  LOP3.LUT R9, R14, R23, RZ, 0xc0, !PT ;  /* 0x000000170e097212 */ /* 0x000fe200078ec0ff */
[----:B------:R-:W-:Y:S02]  /*5180*/  IMAD.MOV R17, RZ, RZ, -R17 ;  /* 0x000000ffff117224 */ /* 0x000fe400078e0a11 */
[----:B------:R-:W-:Y:S02]  /*5190*/  IMAD.MOV R7, RZ, RZ, -R6 ;  /* 0x000000ffff077224 */ /* 0x000fe400078e0a06 */
[----:B------:R-:W-:Y:S01]  /*51a0*/  IMAD R24, R24, R6, R9 ;  /* 0x0000000618187224 */ /* 0x000fe200078e0209 */
[----:B------:R-:W-:Y:S01]  /*51b0*/  LOP3.LUT R9, R16, R11, RZ, 0xc0, !PT ;  /* 0x0000000b10097212 */ /* 0x000fe200078ec0ff */
[----:B-1----:R-:W-:Y:S02]  /*51c0*/  @P4 IMAD R21, R19, R17, R22 ;  /* 0x0000001113154224 */ /* 0x002fe400078e0216 */
[----:B---3--:R-:W-:-:S02]  /*51d0*/  IMAD R6, R7, R27, R18 ;  /* 0x0000001b07067224 */ /* 0x008fc400078e0212 */
[----:B------:R-:W-:Y:S02]  /*51e0*/  IMAD R24, R24, R30, R21 ;  /* 0x0000001e18187224 */ /* 0x000fe400078e0215 */
[----:B------:R-:W-:Y:S02]  /*51f0*/  IMAD R9, R6, R20, R9 ;  /* 0x0000001406097224 */ /* 0x000fe400078e0209 */
[----:B------:R-:W-:-:S03]  /*5200*/  IMAD.MOV.U32 R7, RZ, RZ, 0x1 ;  /* 0x00000001ff077424 */ /* 0x000fc600078e00ff */
[----:B------:R-:W-:Y:S02]  /*5210*/  SEL R12, R9, R24, !P4 ;  /* 0x00000018090c7207 */ /* 0x000fe40006000000 */
[----:B------:R-:W-:-:S07]  /*5220*/  SEL R24, R24, R9, !P4 ;  /* 0x0000000918187207 */ /* 0x000fce0006000000 */
.L_x_98:
[----:B------:R-:W-:Y:S01]  /*5230*/  LOP3.LUT P0, RZ, R7, 0xff, RZ, 0xc0, !PT ;  /* 0x000000ff07ff7812 */ /* 0x000fe2000780c0ff */
[----:B-1234-:R-:W-:-:S12]  /*5240*/  IMAD.MOV.U32 R16, RZ, RZ, R24 ;  /* 0x000000ffff107224 */ /* 0x01efd800078e0018 */
[----:B------:R-:W-:Y:S05]  /*5250*/  @P0 BRA `(.L_x_101) ;  /* 0xffffffbc00400947 */ /* 0x000fea000383ffff */
[----:B------:R-:W-:Y:S05]  /*5260*/  EXIT ;  /* 0x000000000000794d */ /* 0x000fea0003800000 */
.L_x_3:
[----:B0-----:R-:W-:Y:S01]  /*5270*/  ULDC.64 UR4, c[0x0][0x650] ;  /* 0x0001940000047ab9 */ /* 0x001fe20000000a00 */
        /* <DEDUP_REMOVED lines=25> */
.L_x_103:
[-CC-:B------:R-:W-:Y:S01]  /*5410*/  SHF.R.U64 R16, R14, R18.reuse, R15.reuse ;  /* 0x000000120e107219 */ /* 0x180fe2000000120f */
[----:B------:R-:W0:Y:S01]  /*5420*/  LDC R22, c[0x0][0x618] ;  /* 0x00018600ff167b82 */ /* 0x000e220000000800 */
[----:B------:R-:W-:Y:S01]  /*5430*/  SHF.R.U32.HI R7, RZ, R18, R15 ;  /* 0x00000012ff077219 */ /* 0x000fe2000001160f */
[----:B------:R-:W-:Y:S01]  /*5440*/  ULDC UR4, c[0x0][0x150] ;  /* 0x0000540000047ab9 */ /* 0x000fe20000000800 */
[----:B------:R-:W-:Y:S01]  /*5450*/  IADD3 R9, P0, RZ, -R16, RZ ;  /* 0x80000010ff097210 */ /* 0x000fe20007f1e0ff */
[----:B------:R-:W-:Y:S01]  /*5460*/  IMAD.MOV.U32 R10, RZ, RZ, R0 ;  /* 0x000000ffff0a7224 */ /* 0x000fe200078e0000 */
[----:B------:R-:W-:Y:S01]  /*5470*/  I2FP.F32.U32 R12, R6 ;  /* 0x00000006000c7245 */ /* 0x000fe20000201000 */
[----:B------:R-:W-:Y:S02]  /*5480*/  IMAD.MOV.U32 R11, RZ, RZ, R5 ;  /* 0x000000ffff0b7224 */ /* 0x000fe400078e0005 */
[----:B------:R-:W1:Y:S01]  /*5490*/  LDC.64 R24, c[0x0][0x640] ;  /* 0x00019000ff187b82 */ /* 0x000e620000000a00 */
[----:B------:R-:W-:-:S02]  /*54a0*/  IMAD.X R7, RZ, RZ, ~R7, P0 ;  /* 0x000000ffff077224 */ /* 0x000fc400000e0e07 */
[----:B------:R-:W-:Y:S01]  /*54b0*/  FMUL R13, R12, UR4 ;  /* 0x000000040c0d7c20 */ /* 0x000fe20008400000 */
[----:B------:R-:W-:Y:S01]  /*54c0*/  IMAD.WIDE.U32 R10, R9, R20, R10 ;  /* 0x00000014090a7225 */ /* 0x000fe200078e000a */
[----:B------:R-:W-:-:S03]  /*54d0*/  ULDC UR4, c[0x0][0x154] ;  /* 0x0000550000047ab9 */ /* 0x000fc60000000800 */
[----:B------:R-:W-:Y:S01]  /*54e0*/  IMAD R12, R7, R20, RZ ;  /* 0x00000014070c7224 */ /* 0x000fe200078e02ff */
[----:B------:R-:W2:Y:S01]  /*54f0*/  LDC R15, c[0x0][0x144] ;  /* 0x00005100ff0f7b82 */ /* 0x000ea20000000800 */
[----:B------:R-:W3:Y:S02]  /*5500*/  F2I.U32.TRUNC.NTZ R13, R13 ;  /* 0x0000000d000d7305 */ /* 0x000ee4000020f000 */
[----:B------:R-:W-:Y:S02]  /*5510*/  IMAD R7, R9, R21, R12 ;  /* 0x0000001509077224 */ /* 0x000fe400078e020c */
[----:B------:R-:W-:Y:S02]  /*5520*/  IMAD.MOV.U32 R12, RZ, RZ, 0x1 ;  /* 0x00000001ff0c7424 */ /* 0x000fe400078e00ff */
[----:B------:R-:W-:Y:S01]  /*5530*/  IMAD.IADD R7, R11, 0x1, R7 ;  /* 0x000000010b077824 */ /* 0x000fe200078e0207 */
[----:B------:R-:W4:Y:S04]  /*5540*/  LDC R18, c[0x0][0x608] ;  /* 0x00018200ff127b82 */ /* 0x000f280000000800 */
[----:B0-----:R-:W-:-:S02]  /*5550*/  SHF.R.U64 R14, R10, R22, R7 ;  /* 0x000000160a0e7219 */ /* 0x001fc40000001207 */
[----:B------:R-:W-:Y:S02]  /*5560*/  I2FP.F32.U32 R10, R8 ;  /* 0x00000008000a7245 */ /* 0x000fe40000201000 */
[----:B------:R-:W0:Y:S01]  /*5570*/  LDC R23, c[0x0][0x658] ;  /* 0x00019600ff177b82 */ /* 0x000e220000000800 */
[----:B-1----:R-:W-:Y:S01]  /*5580*/  ISETP.NE.U32.AND P0, PT, R24, RZ, PT ;  /* 0x000000ff1800720c */ /* 0x002fe20003f05070 */
[----:B---3--:R-:W-:Y:S01]  /*5590*/  IMAD.MOV R9, RZ, RZ, -R13 ;  /* 0x000000ffff097224 */ /* 0x008fe200078e0a0d */
[----:B------:R-:W-:Y:S01]  /*55a0*/  SHF.R.U32.HI R7, RZ, R22, R7 ;  /* 0x00000016ff077219 */ /* 0x000fe20000011607 */
[----:B------:R-:W-:Y:S01]  /*55b0*/  FMUL R10, R10, UR4 ;  /* 0x000000040a0a7c20 */ /* 0x000fe20008400000 */
[----:B------:R-:W-:-:S03]  /*55c0*/  ISETP.NE.AND.EX P0, PT, R25, RZ, PT, P0 ;  /* 0x000000ff1900720c */ /* 0x000fc60003f05300 */
[----:B------:R-:W1:Y:S01]  /*55d0*/  LDC R21, c[0x0][0x148] ;  /* 0x00005200ff157b82 */ /* 0x000e620000000800 */
[----:B--2---:R-:W-:Y:S01]  /*55e0*/  IMAD R22, R15, R9, R6 ;  /* 0x000000090f167224 */ /* 0x004fe200078e0206 */
[----:B------:R2:W3:Y:S06]  /*55f0*/  F2I.U32.TRUNC.NTZ R19, R10 ;  /* 0x0000000a00137305 */ /* 0x0004ec000020f000 */
[----:B------:R-:W1:Y:S01]  /*5600*/  LDC R20, c[0x0][0x600] ;  /* 0x00018000ff147b82 */ /* 0x000e620000000800 */
[-CC-:B----4-:R-:W-:Y:S02]  /*5610*/  SHF.R.U64 R17, R14, R18.reuse, R7.reuse ;  /* 0x000000120e117219 */ /* 0x190fe40000001207 */
[----:B------:R-:W-:Y:S01]  /*5620*/  SHF.R.U32.HI R6, RZ, R18, R7 ;  /* 0x00000012ff067219 */ /* 0x000fe20000011607 */
[----:B------:R-:W-:-:S04]  /*5630*/  IMAD.MOV.U32 R18, RZ, RZ, -0x1 ;  /* 0xffffffffff127424 */ /* 0x000fc800078e00ff */
[----:B------:R-:W4:Y:S01]  /*5640*/  LDC R26, c[0x0][0x648] ;  /* 0x00019200ff1a7b82 */ /* 0x000f220000000800 */
[-C--:B0-----:R-:W-:Y:S02]  /*5650*/  SHF.L.U32 R9, R18, R23.reuse, RZ ;  /* 0x0000001712097219 */ /* 0x081fe400000006ff */
[-CC-:B------:R-:W-:Y:S02]  /*5660*/  SHF.R.U64 R18, R17, R23.reuse, R6.reuse ;  /* 0x0000001711127219 */ /* 0x180fe40000001206 */
[-C--:B------:R-:W-:Y:S02]  /*5670*/  SHF.R.U32.HI R7, RZ, R23.reuse, R6 ;  /* 0x00000017ff077219 */ /* 0x080fe40000011606 */
[----:B------:R-:W-:Y:S01]  /*5680*/  SHF.L.U32 R23, R12, R23, RZ ;  /* 0x000000170c177219 */ /* 0x000fe200000006ff */
[----:B------:R-:W0:Y:S01]  /*5690*/  LDC R27, c[0x0][0x638] ;  /* 0x00018e00ff1b7b82 */ /* 0x000e220000000800 */
[----:B------:R-:W-:Y:S01]  /*56a0*/  LOP3.LUT R28, RZ, R9, RZ, 0x33, !PT ;  /* 0x00000009ff1c7212 */ /* 0x000fe200078e33ff */
[----:B------:R-:W-:-:S06]  /*56b0*/  IMAD.MOV.U32 R6, RZ, RZ, R18 ;  /* 0x000000ffff067224 */ /* 0x000fcc00078e0012 */
[----:B------:R-:W0:Y:S01]  /*56c0*/  LDC R29, c[0x0][0x610] ;  /* 0x00018400ff1d7b82 */ /* 0x000e220000000800 */
[----:B--23--:R-:W-:Y:S05]  /*56d0*/  @!P0 BRA `(.L_x_104) ;  /* 0x0000000000288947 */ /* 0x00cfea0003800000 */
[----:B------:R-:W2:Y:S02]  /*56e0*/  LDC R9, c[0x0][0x64c] ;  /* 0x00019300ff097b82 */ /* 0x000ea40000000800 */
[----:B--2---:R-:W-:-:S05]  /*56f0*/  IADD3 R9, P0, R18, R9, RZ ;  /* 0x0000000912097210 */ /* 0x004fca0007f1e0ff */
        /* <DEDUP_REMOVED lines=8> */
.L_x_104:
[----:B----4-:R-:W-:Y:S01]  /*5780*/  SHF.R.U64 R7, R6, R26, R7 ;  /* 0x0000001a06077219 */ /* 0x010fe20000001207 */
[----:B-1----:R-:W-:Y:S01]  /*5790*/  VIADD R11, R20, 0xffffffff ;  /* 0xffffffff140b7836 */ /* 0x002fe20000000000 */
[----:B------:R-:W-:Y:S01]  /*57a0*/  LOP3.LUT R6, R17, R28, RZ, 0xc0, !PT ;  /* 0x0000001c11067212 */ /* 0x000fe200078ec0ff */
[----:B------:R-:W-:Y:S02]  /*57b0*/  IMAD.MOV R19, RZ, RZ, -R19 ;  /* 0x000000ffff137224 */ /* 0x000fe400078e0a13 */
[----:B------:R-:W-:Y:S01]  /*57c0*/  IMAD.MOV R9, RZ, RZ, -R7 ;  /* 0x000000ffff097224 */ /* 0x000fe200078e0a07 */
[----:B------:R-:W-:Y:S01]  /*57d0*/  LOP3.LUT R11, R14, R11, RZ, 0xc0, !PT ;  /* 0x0000000b0e0b7212 */ /* 0x000fe200078ec0ff */
[----:B------:R-:W-:Y:S02]  /*57e0*/  @P4 IMAD R22, R21, R19, R8 ;  /* 0x0000001315164224 */ /* 0x000fe400078e0208 */
[----:B------:R-:W-:Y:S02]  /*57f0*/  IMAD R7, R23, R7, R6 ;  /* 0x0000000717077224 */ /* 0x000fe400078e0206 */
[----:B0-----:R-:W-:-:S02]  /*5800*/  IMAD R6, R9, R27, R18 ;  /* 0x0000001b09067224 */ /* 0x001fc400078e0212 */
[----:B------:R-:W-:Y:S02]  /*5810*/  IMAD R14, R7, R29, R22 ;  /* 0x0000001d070e7224 */ /* 0x000fe400078e0216 */
[----:B------:R-:W-:Y:S02]  /*5820*/  IMAD R7, R6, R20, R11 ;  /* 0x0000001406077224 */ /* 0x000fe400078e020b */
[----:B------:R-:W-:Y:S02]  /*5830*/  IMAD.MOV.U32 R10, RZ, RZ, 0x1 ;  /* 0x00000001ff0a7424 */ /* 0x000fe400078e00ff */
[----:B------:R-:W-:Y:S01]  /*5840*/  IMAD.MOV.U32 R9, RZ, RZ, R16 ;  /* 0x000000ffff097224 */ /* 0x000fe200078e0010 */
[----:B------:R-:W-:Y:S02]  /*5850*/  SEL R17, R7, R14, !P4 ;  /* 0x0000000e07117207 */ /* 0x000fe40006000000 */
[----:B------:R-:W-:-:S07]  /*5860*/  SEL R14, R14, R7, !P4 ;  /* 0x000000070e0e7207 */ /* 0x000fce0006000000 */
.L_x_102:
[----:B------:R-:W-:-:S08]  /*5870*/  NOP ;  /* 0x0000000000007918 */ /* 0x000fd00000000000 */
[----:B------:R-:W0:-:S00]  /*5880*/  USETMAXREG.DEALLOC.CTAPOOL 0x28 ;  /* 0x00000028000079c8 */ /* 0x000e0000080e0500 */
[----:B0-----:R-:W-:-:S13]  /*5890*/  ISETP.NE.AND P0, PT, R3, RZ, PT ;  /* 0x000000ff0300720c */ /* 0x001fda0003f05270 */
[----:B------:R-:W-:Y:S05]  /*58a0*/  @P0 EXIT ;  /* 0x000000000000094d */ /* 0x000fea0003800000 */
[----:B------:R-:W-:Y:S01]  /*58b0*/  LOP3.LUT P0, RZ, R10, 0xff, RZ, 0xc0, !PT ;  /* 0x000000ff0aff7812 */ /* 0x000fe2000780c0ff */
[----:B------:R-:W-:Y:S02]  /*58c0*/  IMAD.MOV.U32 R10, RZ, RZ, 0x1 ;  /* 0x00000001ff0a7424 */ /* 0x000fe400078e00ff */
[----:B------:R-:W-:-:S10]  /*58d0*/  IMAD.MOV.U32 R13, RZ, RZ, RZ ;  /* 0x000000ffff0d7224 */ /* 0x000fd400078e00ff */
[----:B------:R-:W-:Y:S05]  /*58e0*/  @!P0 BRA `(.L_x_105) ;  /* 0x0000000c00388947 */ /* 0x000fea0003800000 */
[----:B------:R-:W0:Y:S01]  /*58f0*/  LDC R3, c[0x0][0x28c] ;  /* 0x0000a300ff037b82 */ /* 0x000e220000000800 */
[----:B------:R-:W-:Y:S01]  /*5900*/  ULDC UR5, c[0x0][0x600] ;  /* 0x0001800000057ab9 */ /* 0x000fe20000000800 */
[----:B------:R-:W-:Y:S01]  /*5910*/  ULDC UR4, c[0x0][0xc] ;  /* 0x0000030000047ab9 */ /* 0x000fe20000000800 */
[----:B------:R-:W-:Y:S01]  /*5920*/  UIADD3 UR16, UR5, -0x1, URZ ;  /* 0xffffffff05107890 */ /* 0x000fe2000fffe03f */
[C---:B------:R-:W-:Y:S01]  /*5930*/  LOP3.LUT P2, RZ, R2.reuse, 0x7f, RZ, 0xc0, !PT ;  /* 0x0000007f02ff7812 */ /* 0x040fe2000784c0ff */
[----:B------:R-:W-:Y:S01]  /*5940*/  ULDC UR6, c[0x0][0x658] ;  /* 0x0001960000067ab9 */ /* 0x000fe20000000800 */
[----:B------:R-:W-:Y:S01]  /*5950*/  ULDC UR5, c[0x0][0x10] ;  /* 0x0000040000057ab9 */ /* 0x000fe20000000800 */
[----:B------:R-:W-:Y:S01]  /*5960*/  UMOV UR7, 0xffffffff ;  /* 0xffffffff00077882 */ /* 0x000fe20000000000 */
[----:B------:R-:W-:Y:S01]  /*5970*/  UMOV UR8, 0x1 ;  /* 0x0000000100087882 */ /* 0x000fe20000000000 */
[----:B------:R-:W-:Y:S01]  /*5980*/  UIMAD.WIDE.U32 UR4, UR4, UR5, URZ ;  /* 0x00000005040472a5 */ /* 0x000fe2000f8e003f */
[----:B------:R-:W-:Y:S01]  /*5990*/  LOP3.LUT P0, RZ, R2, 0x1f, RZ, 0xc0, !PT ;  /* 0x0000001f02ff7812 */ /* 0x000fe2000780c0ff */
[----:B------:R-:W-:Y:S01]  /*59a0*/  USHF.L.U32 UR7, UR7, UR6, URZ ;  /* 0x0000000607077299 */ /* 0x000fe2000800063f */
[----:B------:R-:W-:Y:S01]  /*59b0*/  BSSY B0, `(.L_x_105) ;  /* 0x00000c1000007945 */ /* 0x000fe20003800000 */
[----:B------:R-:W-:Y:S01]  /*59c0*/  USHF.L.U32 UR18, UR8, UR6, URZ ;  /* 0x0000000608127299 */ /* 0x000fe2000800063f */
[----:B------:R-:W-:Y:S01]  /*59d0*/  IMAD.MOV.U32 R15, RZ, RZ, 0x1 ;  /* 0x00000001ff0f7424 */ /* 0x000fe200078e00ff */
[----:B------:R-:W-:Y:S01]  /*59e0*/  LOP3.LUT R16, R4, 0x2, RZ, 0xfc, !PT ;  /* 0x0000000204107812 */ /* 0x000fe200078efcff */
[----:B------:R-:W-:Y:S01]  /*59f0*/  ULDC UR6, c[0x0][0x14] ;  /* 0x0000050000067ab9 */ /* 0x000fe20000000800 */
[----:B------:R-:W-:Y:S01]  /*5a00*/  PLOP3.LUT P0, PT, P0, P2, PT, 0x8a, 0x0 ;  /* 0x000000000000781c */ /* 0x000fe20000705172 */
[----:B------:R-:W-:Y:S01]  /*5a10*/  UIMAD.WIDE.U32 UR20, UR4, UR6, URZ ;  /* 0x00000006041472a5 */ /* 0x000fe2000f8e003f */
[----:B------:R-:W-:Y:S01]  /*5a20*/  IMAD.MOV.U32 R10, RZ, RZ, 0x1 ;  /* 0x00000001ff0a7424 */ /* 0x000fe200078e00ff */
[----:B------:R-:W-:Y:S01]  /*5a30*/  UIMAD UR13, UR5, UR6, URZ ;  /* 0x00000006050d72a4 */ /* 0x000fe2000f8e023f */
[----:B------:R-:W-:Y:S01]  /*5a40*/  IMAD.MOV.U32 R13, RZ, RZ, RZ ;  /* 0x000000ffff0d7224 */ /* 0x000fe200078e00ff */
[----:B------:R-:W-:Y:S01]  /*5a50*/  ULOP3.LUT UR17, URZ, UR7, URZ, 0x33, !UPT ;  /* 0x000000073f117292 */ /* 0x000fe2000f8e333f */
[----:B0-----:R-:W-:Y:S01]  /*5a60*/  VIADD R3, R3, 0x3f ;  /* 0x0000003f03037836 */ /* 0x001fe20000000000 */
[----:B------:R-:W-:Y:S01]  /*5a70*/  UIADD3 UR13, UR21, UR13, URZ ;  /* 0x0000000d150d7290 */ /* 0x000fe2000fffe03f */
[----:B------:R-:W-:-:S03]  /*5a80*/  ULDC.64 UR22, c[0x0][0x198] ;  /* 0x0000660000167ab9 */ /* 0x000fc60000000a00 */
[----:B------:R-:W-:-:S04]  /*5a90*/  SHF.R.S32.HI R6, RZ, 0x1f, R3 ;  /* 0x0000001fff067819 */ /* 0x000fc80000011403 */
[----:B------:R-:W-:-:S04]  /*5aa0*/  LEA.HI R6, R6, R3, RZ, 0x6 ;  /* 0x0000000306067211 */ /* 0x000fc800078f30ff */
[----:B------:R-:W-:-:S05]  /*5ab0*/  SHF.R.S32.HI R12, RZ, 0x6, R6 ;  /* 0x00000006ff0c7819 */ /* 0x000fca0000011406 */
[----:B------:R-:W-:-:S07]  /*5ac0*/  VIADD R11, R12, 0x1 ;  /* 0x000000010c0b7836 */ /* 0x000fce0000000000 */
.L_x_117:
[----:B------:R-:W-:-:S03]  /*5ad0*/  UMOV UR4, 0xffffffff ;  /* 0xffffffff00047882 */ /* 0x000fc60000000000 */
[----:B------:R-:W-:Y:S05]  /*5ae0*/  BRA.DIV UR4, `(.L_x_106) ;  /* 0x0000000e04cc7947 */ /* 0x000fea000b800000 */
[----:B------:R-:W-:-:S13]  /*5af0*/  ELECT P1, URZ, PT ;  /* 0x00000000003f782f */ /* 0x000fda0003820000 */
.L_x_129:
[----:B------:R-:W0:Y:S01]  /*5b00*/  LDC R2, c[0x0][0x28c] ;  /* 0x0000a300ff027b82 */ /* 0x000e220000000800 */
[----:B------:R-:W-:Y:S01]  /*5b10*/  BSSY B1, `(.L_x_107) ;  /* 0x0000037000017945 */ /* 0x000fe20003800000 */
[----:B0-----:R-:W-:-:S13]  /*5b20*/  ISETP.LT.OR P1, PT, R2, 0x1, !P1 ;  /* 0x000000010200780c */ /* 0x001fda0004f21670 */
[----:B------:R-:W-:Y:S05]  /*5b30*/  @P1 BRA `(.L_x_108) ;  /* 0x0000000000d01947 */ /* 0x000fea0003800000 */
[----:B------:R-:W-:Y:S02]  /*5b40*/  IMAD.SHL.U32 R17, R17, 0x40, RZ ;  /* 0x0000004011117824 */ /* 0x000fe400078e00ff */
[----:B------:R-:W-:Y:S02]  /*5b50*/  IMAD.SHL.U32 R14, R14, 0x80, RZ ;  /* 0x000000800e0e7824 */ /* 0x000fe400078e00ff */
[----:B------:R-:W-:Y:S02]  /*5b60*/  IMAD.MOV.U32 R20, RZ, RZ, RZ ;  /* 0x000000ffff147224 */ /* 0x000fe400078e00ff */
[----:B------:R-:W-:Y:S02]  /*5b70*/  IMAD.MOV.U32 R2, RZ, RZ, R11 ;  /* 0x000000ffff027224 */ /* 0x000fe400078e000b */
[----:B------:R-:W-:Y:S02]  /*5b80*/  IMAD.MOV.U32 R3, RZ, RZ, R10 ;  /* 0x000000ffff037224 */ /* 0x000fe400078e000a */
[----:B------:R-:W-:-:S07]  /*5b90*/  IMAD.MOV.U32 R6, RZ, RZ, R13 ;  /* 0x000000ffff067224 */ /* 0x000fce00078e000d */
.L_x_112:
[----:B------:R-:W0:Y:S01]  /*5ba0*/  S2R R8, SR_CgaCtaId ;  /* 0x0000000000087919 */ /* 0x000e220000008800 */
[----:B------:R-:W-:-:S04]  /*5bb0*/  MOV R7, 0x400 ;  /* 0x0000040000077802 */ /* 0x000fc80000000f00 */
[----:B0-----:R-:W-:Y:S02]  /*5bc0*/  LEA R19, R8, R7, 0x18 ;  /* 0x0000000708137211 */ /* 0x001fe400078ec0ff */
[----:B------:R-:W-:Y:S01]  /*5bd0*/  SHF.L.U32 R7, R3, 0x1f, RZ ;  /* 0x0000001f03077819 */ /* 0x000fe200000006ff */
[----:B------:R-:W0:Y:S02]  /*5be0*/  @!P2 LDC R8, c[0x0][0x500] ;  /* 0x00014000ff08ab82 */ /* 0x000e240000000800 */
[----:B------:R-:W-:-:S04]  /*5bf0*/  IMAD R18, R6, 0x8, R19 ;  /* 0x0000000806127824 */ /* 0x000fc800078e0213 */
[----:B------:R-:W1:Y:S02]  /*5c00*/  SYNCS.PHASECHK.TRANS64.TRYWAIT P1, [R18+URZ+0x28], R7 ;  /* 0x00002807120075a7 */ /* 0x000e64000802017f */
[----:B-1----:R-:W-:Y:S05]  /*5c10*/  @!P1 BRA `(.L_x_109) ;  /* 0x0000000c00a09947 */ /* 0x002fea0003800000 */
.L_x_130:
[----:B-1----:R-:W-:Y:S01]  /*5c20*/  PRMT R7, R16, 0x9910, RZ ;  /* 0x0000991010077816 */ /* 0x002fe200000000ff */
[----:B0-----:R0:W-:Y:S03]  /*5c30*/  @!P2 SYNCS.ARRIVE.TRANS64 RZ, [R18+URZ], R8 ;  /* 0x0000000812ffa9a7 */ /* 0x0011e6000800003f */
[----:B------:R-:W-:-:S13]  /*5c40*/  ISETP.NE.AND P1, PT, R7, 0x2, PT ;  /* 0x000000020700780c */ /* 0x000fda0003f25270 */
[----:B0-----:R-:W-:Y:S05]  /*5c50*/  @P1 BRA `(.L_x_110) ;  /* 0x0000000000041947 */ /* 0x001fea0003800000 */
[----:B------:R-:W-:Y:S01]  /*5c60*/  BPT.TRAP 0x1 ;  /* 0x000000040000795c */ /* 0x000fe20000300000 */
.L_x_110:
[----:B------:R-:W-:Y:S05]  /*5c70*/  @P0 BRA `(.L_x_111) ;  /* 0x0000000000040947 */ /* 0x000fea0003800000 */
[----:B------:R-:W-:Y:S01]  /*5c80*/  BPT.TRAP 0x1 ;  /* 0x000000040000795c */ /* 0x000fe20000300000 */
.L_x_111:
[--C-:B------:R-:W-:Y:S01]  /*5c90*/  IMAD R7, R6, 0x2000, R19.reuse ;  /* 0x0000200006077824 */ /* 0x100fe200078e0213 */
[----:B------:R-:W-:Y:S01]  /*5ca0*/  R2UR UR9, R18 ;  /* 0x00000000120972ca */ /* 0x000fe200000e0000 */
[----:B------:R-:W-:Y:S01]  /*5cb0*/  IMAD R19, R6, 0x1000, R19 ;  /* 0x0000100006137824 */ /* 0x000fe200078e0213 */
[----:B------:R-:W-:Y:S01]  /*5cc0*/  UIADD3 UR4, UP0, UR22, 0xf0, URZ ;  /* 0x000000f016047890 */ /* 0x000fe2000ff1e03f */
[----:B------:R-:W-:Y:S01]  /*5cd0*/  VIADD R2, R2, 0xffffffff ;  /* 0xffffffff02027836 */ /* 0x000fe20000000000 */
[----:B------:R-:W-:Y:S01]  /*5ce0*/  R2UR UR5, R7 ;  /* 0x00000000070572ca */ /* 0x000fe200000e0000 */
[----:B------:R-:W-:Y:S01]  /*5cf0*/  UIADD3 UR24, UP1, UR22, 0x1f0, URZ ;  /* 0x000001f016187890 */ /* 0x000fe2000ff3e03f */
[----:B------:R-:W-:Y:S01]  /*5d00*/  R2UR UR8, R19 ;  /* 0x00000000130872ca */ /* 0x000fe200000e0000 */
[----:B------:R-:W-:Y:S01]  /*5d10*/  VIADD R6, R6, 0x1 ;  /* 0x0000000106067836 */ /* 0x000fe20000000000 */
[----:B------:R-:W-:Y:S01]  /*5d20*/  R2UR UR11, R14 ;  /* 0x000000000e0b72ca */ /* 0x000fe200000e0000 */
[----:B------:R-:W-:Y:S01]  /*5d30*/  UIADD3.X UR25, URZ, UR23, URZ, UP1, !UPT ;  /* 0x000000173f197290 */ /* 0x000fe20008ffe43f */
[C---:B------:R-:W-:Y:S01]  /*5d40*/  R2UR UR10, R20.reuse ;  /* 0x00000000140a72ca */ /* 0x040fe200000e0000 */
[----:B------:R-:W-:Y:S01]  /*5d50*/  UMOV UR6, 0x0 ;  /* 0x0000000000067882 */ /* 0x000fe20000000000 */
[----:B------:R-:W-:Y:S01]  /*5d60*/  R2UR UR12, R9 ;  /* 0x00000000090c72ca */ /* 0x000fe200000e0000 */
[----:B------:R-:W-:Y:S01]  /*5d70*/  UMOV UR7, 0x10000000 ;  /* 0x1000000000077882 */ /* 0x000fe20000000000 */
[----:B------:R-:W-:Y:S01]  /*5d80*/  R2UR UR19, R17 ;  /* 0x00000000111372ca */ /* 0x000fe200000e0000 */
[----:B------:R-:W-:Y:S01]  /*5d90*/  VIADD R20, R20, 0x40 ;  /* 0x0000004014147836 */ /* 0x000fe20000000000 */
[----:B------:R-:W-:Y:S01]  /*5da0*/  ISETP.GT.AND P3, PT, R2, 0x1, PT ;  /* 0x000000010200780c */ /* 0x000fe20003f64270 */
[----:B------:R-:W-:Y:S01]  /*5db0*/  UIADD3 UR14, UR5, 0x100, URZ ;  /* 0x00000100050e7890 */ /* 0x000fe2000fffe03f */
[----:B------:R-:W-:Y:S01]  /*5dc0*/  ISETP.NE.AND P1, PT, R6, 0x5, PT ;  /* 0x000000050600780c */ /* 0x000fe20003f25270 */
[----:B------:R-:W-:-:S02]  /*5dd0*/  UIADD3.X UR5, URZ, UR23, URZ, UP0, !UPT ;  /* 0x000000173f057290 */ /* 0x000fc400087fe43f */
[----:B------:R-:W-:Y:S01]  /*5de0*/  UIADD3 UR15, UR8, 0xa100, URZ ;  /* 0x0000a100080f7890 */ /* 0x000fe2000fffe03f */
[----:B------:R-:W-:Y:S02]  /*5df0*/  SEL R8, RZ, 0x1, P1 ;  /* 0x00000001ff087807 */ /* 0x000fe40000800000 */
[----:B------:R-:W-:Y:S01]  /*5e00*/  UMOV UR8, UR14 ;  /* 0x0000000e00087c82 */ /* 0x000fe20008000000 */
[----:B------:R-:W-:Y:S02]  /*5e10*/  SEL R6, R6, RZ, P1 ;  /* 0x000000ff06067207 */ /* 0x000fe40000800000 */
[----:B------:R-:W-:Y:S01]  /*5e20*/  LOP3.LUT R3, R3, R8, RZ, 0x3c, !PT ;  /* 0x0000000803037212 */ /* 0x000fe200078e3cff */
[----:B------:R0:W-:Y:S02]  /*5e30*/  UTMALDG.3D [UR8], [UR4], desc[UR6] ;  /* 0x00000608040075b4 */ /* 0x0001e40008011000 */
[----:B0-----:R-:W-:Y:S01]  /*5e40*/  UMOV UR8, UR15 ;  /* 0x0000000f00087c82 */ /* 0x001fe20008000000 */
[----:B------:R-:W-:-:S02]  /*5e50*/  UMOV UR11, UR19 ;  /* 0x00000013000b7c82 */ /* 0x000fc40008000000 */
[----:B------:R0:W-:Y:S02]  /*5e60*/  UTMALDG.3D [UR8], [UR24], desc[UR6] ;  /* 0x00000608180075b4 */ /* 0x0001e40008011000 */
[----:B0-----:R-:W-:Y:S05]  /*5e70*/  @P3 BRA `(.L_x_112) ;  /* 0xfffffffc00483947 */ /* 0x001fea000383ffff */
.L_x_108:
[----:B------:R-:W-:Y:S05]  /*5e80*/  BSYNC B1 ;  /* 0x0000000000017941 */ /* 0x000fea0003800000 */
.L_x_107:
[----:B------:R-:W-:Y:S01]  /*5e90*/  LOP3.LUT P3, RZ, R15, 0xff, RZ, 0xc0, !PT ;  /* 0x000000ff0fff7812 */ /* 0x000fe2000786c0ff */
[----:B------:R-:W-:Y:S01]  /*5ea0*/  IMAD.IADD R6, R12, 0x1, R13 ;  /* 0x000000010c067824 */ /* 0x000fe200078e020d */
[----:B------:R-:W-:Y:S01]  /*5eb0*/  IADD3 R0, P5, R0, UR20, RZ ;  /* 0x0000001400007c10 */ /* 0x000fe2000ffbe0ff */
[----:B------:R-:W-:Y:S01]  /*5ec0*/  ULDC.64 UR4, c[0x0][0x650] ;  /* 0x0001940000047ab9 */ /* 0x000fe20000000a00 */
[----:B------:R-:W-:Y:S01]  /*5ed0*/  BSSY B1, `(.L_x_113) ;  /* 0x000006c000017945 */ /* 0x000fe20003800000 */
[----:B------:R-:W-:Y:S01]  /*5ee0*/  IMAD.MOV.U32 R14, RZ, RZ, -0x1 ;  /* 0xffffffffff0e7424 */ /* 0x000fe200078e00ff */
[----:B------:R-:W-:Y:S01]  /*5ef0*/  ISETP.GT.U32.AND P1, PT, R6, 0x4, PT ;  /* 0x000000040600780c */ /* 0x000fe20003f24070 */
[----:B------:R-:W-:Y:S01]  /*5f00*/  IMAD.MOV.U32 R17, RZ, RZ, -0x1 ;  /* 0xffffffffff117424 */ /* 0x000fe200078e00ff */
[----:B------:R-:W-:Y:S01]  /*5f10*/  IADD3.X R5, R5, UR13, RZ, P5, !PT ;  /* 0x0000000d05057c10 */ /* 0x000fe2000affe4ff */
[----:B------:R-:W-:Y:S01]  /*5f20*/  IMAD.MOV.U32 R9, RZ, RZ, -0x1 ;  /* 0xffffffffff097424 */ /* 0x000fe200078e00ff */
[----:B------:R-:W-:-:S02]  /*5f30*/  ISETP.LT.U32.AND P1, PT, R12, 0x5, P1 ;  /* 0x000000050c00780c */ /* 0x000fc40000f21070 */
[----:B------:R-:W-:Y:S01]  /*5f40*/  PRMT R15, RZ, 0x7610, R15 ;  /* 0x00007610ff0f7816 */ /* 0x000fe2000000000f */
[----:B------:R-:W0:Y:S01]  /*5f50*/  @P3 S2R R3, SR_CgaCtaId ;  /* 0x0000000000033919 */ /* 0x000e220000008800 */
[----:B------:R-:W-:-:S04]  /*5f60*/  @P3 MOV R2, 0x400 ;  /* 0x0000040000023802 */ /* 0x000fc80000000f00 */
[----:B0-----:R-:W-:Y:S01]  /*5f70*/  @P3 LEA R7, R3, R2, 0x18 ;  /* 0x0000000203073211 */ /* 0x001fe200078ec0ff */
[----:B------:R-:W-:-:S03]  /*5f80*/  IMAD.WIDE.U32 R2, R6, -0x33333333, RZ ;  /* 0xcccccccd06027825 */ /* 0x000fc600078e00ff */
[----:B------:R0:W-:Y:S01]  /*5f90*/  @P3 SYNCS.ARRIVE.TRANS64.A1T0 RZ, [R7+URZ+0x68], RZ ;  /* 0x000068ff07ff39a7 */ /* 0x0001e2000810003f */
[----:B------:R-:W-:Y:S02]  /*5fa0*/  ISETP.GE.U32.AND P3, PT, R12, 0x5, PT ;  /* 0x000000050c00780c */ /* 0x000fe40003f66070 */
[----:B------:R-:W-:Y:S02]  /*5fb0*/  PRMT R2, RZ, 0x7610, R2 ;  /* 0x00007610ff027816 */ /* 0x000fe40000000002 */
[----:B0-----:R-:W-:Y:S02]  /*5fc0*/  SHF.R.U32.HI R7, RZ, 0x2, R3 ;  /* 0x00000002ff077819 */ /* 0x001fe40000011603 */
[----:B------:R-:W-:Y:S02]  /*5fd0*/  SEL R3, RZ, 0x1, !P1 ;  /* 0x00000001ff037807 */ /* 0x000fe40004800000 */
[----:B------:R-:W-:Y:S01]  /*5fe0*/  ISETP.GE.U32.AND P1, PT, R0, UR4, PT ;  /* 0x0000000400007c0c */ /* 0x000fe2000bf26070 */
[----:B------:R-:W-:Y:S01]  /*5ff0*/  IMAD R13, R7, -0x5, R6 ;  /* 0xfffffffb070d7824 */ /* 0x000fe200078e0206 */
[----:B------:R-:W-:-:S02]  /*6000*/  LOP3.LUT R10, R10, R3, RZ, 0x3c, !PT ;  /* 0x000000030a0a7212 */ /* 0x000fc400078e3cff */
[----:B------:R-:W-:Y:S02]  /*6010*/  ISETP.GE.U32.AND.EX P1, PT, R5, UR5, PT, P1 ;  /* 0x0000000505007c0c */ /* 0x000fe4000bf26110 */
[----:B------:R-:W-:-:S11]  /*6020*/  @P3 LOP3.LUT R10, R10, 0x1, R7, 0x78, !PT ;  /* 0x000000010a0a3812 */ /* 0x000fd600078e7807 */
[----:B------:R-:W-:Y:S05]  /*6030*/  @P1 BRA `(.L_x_114) ;  /* 0x0000000400541947 */ /* 0x000fea0003800000 */
[----:B------:R-:W-:Y:S01]  /*6040*/  ULDC.64 UR4, c[0x0][0x628] ;  /* 0x00018a0000047ab9 */ /* 0x000fe20000000a00 */
[----:B------:R-:W0:Y:S01]  /*6050*/  S2R R17, SR_CTAID.X ;  /* 0x0000000000117919 */ /* 0x000e220000002500 */
[----:B------:R-:W-:Y:S01]  /*6060*/  ISETP.NE.U32.AND P1, PT, RZ, UR4, PT ;  /* 0x00000004ff007c0c */ /* 0x000fe2000bf25070 */
[----:B------:R-:W-:Y:S01]  /*6070*/  ULDC UR7, c[0x0][0x630] ;  /* 0x00018c0000077ab9 */ /* 0x000fe20000000800 */
[----:B------:R-:W-:Y:S01]  /*6080*/  IMAD.MOV.U32 R2, RZ, RZ, R0 ;  /* 0x000000ffff027224 */ /* 0x000fe200078e0000 */
[----:B------:R-:W1:Y:S01]  /*6090*/  S2R R14, SR_CTAID.Y ;  /* 0x00000000000e7919 */ /* 0x000e620000002600 */
[----:B------:R-:W-:Y:S01]  /*60a0*/  ISETP.NE.AND.EX P1, PT, RZ, UR5, PT, P1 ;  /* 0x00000005ff007c0c */ /* 0x000fe2000bf25310 */
[----:B------:R-:W-:-:S12]  /*60b0*/  IMAD.MOV.U32 R3, RZ, RZ, R5 ;  /* 0x000000ffff037224 */ /* 0x000fd800078e0005 */
[----:B------:R-:W-:Y:S05]  /*60c0*/  @!P1 BRA `(.L_x_115) ;  /* 0x0000000000289947 */ /* 0x000fea0003800000 */
[----:B------:R-:W-:Y:S02]  /*60d0*/  ULDC UR6, c[0x0][0x634] ;  /* 0x00018d0000067ab9 */ /* 0x000fe40000000800 */
[----:B------:R-:W-:-:S05]  /*60e0*/  IADD3 R9, P1, R0, UR6, RZ ;  /* 0x0000000600097c10 */ /* 0x000fca000ff3e0ff */
[----:B------:R-:W-:-:S04]  /*60f0*/  IMAD.X R19, RZ, RZ, R5, P1 ;  /* 0x000000ffff137224 */ /* 0x000fc800008e0605 */
[----:B------:R-:W-:-:S04]  /*6100*/  IMAD.WIDE.U32 R6, R19, UR4, RZ ;  /* 0x0000000413067c25 */ /* 0x000fc8000f8e00ff */
[----:B------:R-:W-:-:S04]  /*6110*/  IMAD.WIDE.U32 R6, P1, R9, UR5, R6 ;  /* 0x0000000509067c25 */ /* 0x000fc8000f820006 */
[----:B------:R-:W-:-:S04]  /*6120*/  IMAD.WIDE.U32 R8, R9, UR4, RZ ;  /* 0x0000000409087c25 */ /* 0x000fc8000f8e00ff */
[----:B------:R-:W-:Y:S01]  /*6130*/  IMAD.X R3, RZ, RZ, RZ, P1 ;  /* 0x000000ffff037224 */ /* 0x000fe200008e06ff */
[----:B------:R-:W-:Y:S01]  /*6140*/  IADD3 RZ, P1, R9, R6, RZ ;  /* 0x0000000609ff7210 */ /* 0x000fe20007f3e0ff */
[----:B------:R-:W-:-:S04]  /*6150*/  IMAD.MOV.U32 R2, RZ, RZ, R7 ;  /* 0x000000ffff027224 */ /* 0x000fc800078e0007 */
[----:B------:R-:W-:-:S08]  /*6160*/  IMAD.WIDE.U32.X R2, R19, UR5, R2, P1 ;  /* 0x0000000513027c25 */ /* 0x000fd000088e0402 */
.L_x_115:
[--C-:B------:R-:W-:Y:S01]  /*6170*/  SHF.R.U64 R8, R2, UR7, R3.reuse ;  /* 0x0000000702087c19 */ /* 0x100fe20008001203 */
[----:B------:R-:W-:Y:S01]  /*6180*/  ULDC.64 UR4, c[0x0][0x620] ;  /* 0x0001880000047ab9 */ /* 0x000fe20000000a00 */
[----:B------:R-:W-:Y:S01]  /*6190*/  SHF.R.U32.HI R2, RZ, UR7, R3 ;  /* 0x00000007ff027c19 */ /* 0x000fe20008011603 */
[----:B------:R-:W-:Y:S01]  /*61a0*/  IMAD.MOV.U32 R3, RZ, RZ, R5 ;  /* 0x000000ffff037224 */ /* 0x000fe200078e0005 */
[----:B------:R-:W-:Y:S01]  /*61b0*/  IADD3 R7, P1, RZ, -R8, RZ ;  /* 0x80000008ff077210 */ /* 0x000fe20007f3e0ff */
[----:B------:R-:W2:Y:S01]  /*61c0*/  LDC R22, c[0x0][0x144] ;  /* 0x00005100ff167b82 */ /* 0x000ea20000000800 */
[----:B0-----:R-:W-:Y:S01]  /*61d0*/  I2FP.F32.U32 R9, R17 ;  /* 0x0000001100097245 */ /* 0x001fe20000201000 */
[----:B------:R-:W-:Y:S01]  /*61e0*/  ULDC.64 UR8, c[0x0][0x640] ;  /* 0x0001900000087ab9 */ /* 0x000fe20000000a00 */
[----:B------:R-:W-:Y:S01]  /*61f0*/  ULDC UR6, c[0x0][0x608] ;  /* 0x0001820000067ab9 */ /* 0x000fe20000000800 */
[----:B------:R-:W-:Y:S01]  /*6200*/  IMAD.X R2, RZ, RZ, ~R2, P1 ;  /* 0x000000ffff027224 */ /* 0x000fe200008e0e02 */
[----:B------:R-:W-:-:S03]  /*6210*/  ISETP.NE.U32.AND P1, PT, RZ, UR8, PT ;  /* 0x00000008ff007c0c */ /* 0x000fc6000bf25070 */
[----:B------:R-:W-:Y:S01]  /*6220*/  IMAD R6, R2, UR4, RZ ;  /* 0x0000000402067c24 */ /* 0x000fe2000f8e02ff */
[----:B------:R-:W0:Y:S01]  /*6230*/  LDC R19, c[0x0][0x148] ;  /* 0x00005200ff137b82 */ /* 0x000e220000000800 */
[----:B------:R-:W-:Y:S01]  /*6240*/  IMAD.MOV.U32 R2, RZ, RZ, R0 ;  /* 0x000000ffff027224 */ /* 0x000fe200078e0000 */
[----:B------:R-:W-:-:S03]  /*6250*/  ISETP.NE.AND.EX P1, PT, RZ, UR9, PT, P1 ;  /* 0x00000009ff007c0c */ /* 0x000fc6000bf25310 */
[----:B------:R-:W-:Y:S01]  /*6260*/  IMAD.WIDE.U32 R2, R7, UR4, R2 ;  /* 0x0000000407027c25 */ /* 0x000fe2000f8e0002 */
[----:B------:R-:W-:-:S03]  /*6270*/  ULDC UR4, c[0x0][0x150] ;  /* 0x0000540000047ab9 */ /* 0x000fc60000000800 */
[----:B------:R-:W-:Y:S02]  /*6280*/  IMAD R7, R7, UR5, R6 ;  /* 0x0000000507077c24 */ /* 0x000fe4000f8e0206 */
[----:B------:R-:W-:Y:S01]  /*6290*/  FMUL R6, R9, UR4 ;  /* 0x0000000409067c20 */ /* 0x000fe20008400000 */
[----:B------:R-:W-:Y:S01]  /*62a0*/  ULDC UR4, c[0x0][0x618] ;  /* 0x0001860000047ab9 */ /* 0x000fe20000000800 */
[----:B------:R-:W-:Y:S01]  /*62b0*/  ULDC UR5, c[0x0][0x154] ;  /* 0x0000550000057ab9 */ /* 0x000fe20000000800 */
[----:B------:R-:W-:-:S03]  /*62c0*/  IMAD.IADD R3, R3, 0x1, R7 ;  /* 0x0000000103037824 */ /* 0x000fc600078e0207 */
[----:B------:R-:W3:Y:S02]  /*62d0*/  F2I.U32.TRUNC.NTZ R6, R6 ;  /* 0x0000000600067305 */ /* 0x000ee4000020f000 */
[----:B------:R-:W-:Y:S02]  /*62e0*/  SHF.R.U64 R9, R2, UR4, R3 ;  /* 0x0000000402097c19 */ /* 0x000fe40008001203 */
[----:B-1----:R-:W-:-:S05]  /*62f0*/  I2FP.F32.U32 R2, R14 ;  /* 0x0000000e00027245 */ /* 0x002fca0000201000 */
[----:B------:R-:W-:Y:S01]  /*6300*/  FMUL R21, R2, UR5 ;  /* 0x0000000502157c20 */ /* 0x000fe20008400000 */
[----:B------:R-:W-:Y:S01]  /*6310*/  SHF.R.U32.HI R2, RZ, UR4, R3 ;  /* 0x00000004ff027c19 */ /* 0x000fe20008011603 */
[----:B------:R-:W-:-:S03]  /*6320*/  ULDC UR4, c[0x0][0x658] ;  /* 0x0001960000047ab9 */ /* 0x000fc60000000800 */
[--C-:B------:R-:W-:Y:S01]  /*6330*/  SHF.R.U64 R20, R9, UR6, R2.reuse ;  /* 0x0000000609147c19 */ /* 0x100fe20008001202 */
[----:B------:R-:W1:Y:S01]  /*6340*/  F2I.U32.TRUNC.NTZ R21, R21 ;  /* 0x0000001500157305 */ /* 0x000e62000020f000 */
[----:B------:R-:W-:Y:S01]  /*6350*/  SHF.R.U32.HI R3, RZ, UR6, R2 ;  /* 0x00000006ff037c19 */ /* 0x000fe20008011602 */
[----:B---3--:R-:W-:-:S03]  /*6360*/  IMAD.MOV R6, RZ, RZ, -R6 ;  /* 0x000000ffff067224 */ /* 0x008fc600078e0a06 */
[----:B------:R-:W-:Y:S01]  /*6370*/  SHF.R.U64 R18, R20, UR4, R3 ;  /* 0x0000000414127c19 */ /* 0x000fe20008001203 */
[----:B--2---:R-:W-:Y:S01]  /*6380*/  IMAD R17, R22, R6, R17 ;  /* 0x0000000616117224 */ /* 0x004fe200078e0211 */
[----:B------:R-:W-:-:S03]  /*6390*/  SHF.R.U32.HI R23, RZ, UR4, R3 ;  /* 0x00000004ff177c19 */ /* 0x000fc60008011603 */
[----:B------:R-:W-:Y:S02]  /*63a0*/  IMAD.MOV.U32 R2, RZ, RZ, R18 ;  /* 0x000000ffff027224 */ /* 0x000fe400078e0012 */
[----:B------:R-:W-:Y:S01]  /*63b0*/  IMAD.MOV.U32 R3, RZ, RZ, R23 ;  /* 0x000000ffff037224 */ /* 0x000fe200078e0017 */
[----:B------:R-:W-:Y:S06]  /*63c0*/  @!P1 BRA `(.L_x_116) ;  /* 0x0000000000289947 */ /* 0x000fec0003800000 */
[----:B------:R-:W-:Y:S02]  /*63d0*/  ULDC UR4, c[0x0][0x64c] ;  /* 0x0001930000047ab9 */ /* 0x000fe40000000800 */
[----:B------:R-:W-:-:S05]  /*63e0*/  IADD3 R3, P1, R18, UR4, RZ ;  /* 0x0000000412037c10 */ /* 0x000fca000ff3e0ff */
[----:B------:R-:W-:-:S04]  /*63f0*/  IMAD.X R23, RZ, RZ, R23, P1 ;  /* 0x000000ffff177224 */ /* 0x000fc800008e0617 */
[----:B------:R-:W-:-:S04]  /*6400*/  IMAD.WIDE.U32 R6, R23, UR8, RZ ;  /* 0x0000000817067c25 */ /* 0x000fc8000f8e00ff */
[----:B------:R-:W-:-:S04]  /*6410*/  IMAD.WIDE.U32 R6, P1, R3, UR9, R6 ;  /* 0x0000000903067c25 */ /* 0x000fc8000f820006 */
[----:B------:R-:W-:-:S04]  /*6420*/  IMAD.WIDE.U32 R2, R3, UR8, RZ ;  /* 0x0000000803027c25 */ /* 0x000fc8000f8e00ff */
[----:B------:R-:W-:Y:S01]  /*6430*/  IMAD.MOV.U32 R2, RZ, RZ, R7 ;  /* 0x000000ffff027224 */ /* 0x000fe200078e0007 */
[----:B------:R-:W-:Y:S01]  /*6440*/  IADD3 RZ, P3, R3, R6, RZ ;  /* 0x0000000603ff7210 */ /* 0x000fe20007f7e0ff */
[----:B------:R-:W-:-:S04]  /*6450*/  IMAD.X R3, RZ, RZ, RZ, P1 ;  /* 0x000000ffff037224 */ /* 0x000fc800008e06ff */
[----:B------:R-:W-:-:S08]  /*6460*/  IMAD.WIDE.U32.X R2, R23, UR9, R2, P3 ;  /* 0x0000000917027c25 */ /* 0x000fd000098e0402 */
.L_x_116:
[----:B------:R-:W-:Y:S01]  /*6470*/  ULDC UR4, c[0x0][0x648] ;  /* 0x0001920000047ab9 */ /* 0x000fe20000000800 */
[----:B-1----:R-:W-:Y:S01]  /*6480*/  IMAD.MOV R21, RZ, RZ, -R21 ;  /* 0x000000ffff157224 */ /* 0x002fe200078e0a15 */
[----:B------:R-:W-:Y:S01]  /*6490*/  SHF.R.U64 R3, R2, UR4, R3 ;  /* 0x0000000402037c19 */ /* 0x000fe20008001203 */
[----:B------:R-:W-:Y:S01]  /*64a0*/  ULDC UR4, c[0x0][0x638] ;  /* 0x00018e0000047ab9 */ /* 0x000fe20000000800 */
[----:B------:R-:W-:Y:S01]  /*64b0*/  LOP3.LUT R20, R20, UR17, RZ, 0xc0, !PT ;  /* 0x0000001114147c12 */ /* 0x000fe2000f8ec0ff */
[----:B0-----:R-:W-:Y:S01]  /*64c0*/  @P4 IMAD R17, R19, R21, R14 ;  /* 0x0000001513114224 */ /* 0x001fe200078e020e */
[----:B------:R-:W-:Y:S01]  /*64d0*/  ULDC UR5, c[0x0][0x610] ;  /* 0x0001840000057ab9 */ /* 0x000fe20000000800 */
[----:B------:R-:W-:Y:S02]  /*64e0*/  IMAD.MOV R7, RZ, RZ, -R3 ;  /* 0x000000ffff077224 */ /* 0x000fe400078e0a03 */
[----:B------:R-:W-:Y:S01]  /*64f0*/  IMAD R14, R3, UR18, R20 ;  /* 0x00000012030e7c24 */ /* 0x000fe2000f8e0214 */
[----:B------:R-:W-:Y:S01]  /*6500*/  LOP3.LUT R3, R9, UR16, RZ, 0xc0, !PT ;  /* 0x0000001009037c12 */ /* 0x000fe2000f8ec0ff */
[----:B------:R-:W-:Y:S01]  /*6510*/  IMAD R18, R7, UR4, R18 ;  /* 0x0000000407127c24 */ /* 0x000fe2000f8e0212 */
[----:B------:R-:W-:Y:S01]  /*6520*/  ULDC UR4, c[0x0][0x600] ;  /* 0x0001800000047ab9 */ /* 0x000fe20000000800 */
[----:B------:R-:W-:-:S02]  /*6530*/  IMAD R14, R14, UR5, R17 ;  /* 0x000000050e0e7c24 */ /* 0x000fc4000f8e0211 */
[----:B------:R-:W-:Y:S02]  /*6540*/  IMAD R3, R18, UR4, R3 ;  /* 0x0000000412037c24 */ /* 0x000fe4000f8e0203 */
[----:B------:R-:W-:Y:S02]  /*6550*/  IMAD.MOV.U32 R2, RZ, RZ, 0x1 ;  /* 0x00000001ff027424 */ /* 0x000fe400078e00ff */
[----:B------:R-:W-:Y:S01]  /*6560*/  IMAD.MOV.U32 R9, RZ, RZ, R8 ;  /* 0x000000ffff097224 */ /* 0x000fe200078e0008 */
[----:B------:R-:W-:Y:S02]  /*6570*/  SEL R17, R3, R14, !P4 ;  /* 0x0000000e03117207 */ /* 0x000fe40006000000 */
[----:B------:R-:W-:-:S07]  /*6580*/  SEL R14, R14, R3, !P4 ;  /* 0x000000030e0e7207 */ /* 0x000fce0006000000 */
.L_x_114:
[----:B------:R-:W-:Y:S05]  /*6590*/  BSYNC B1 ;  /* 0x0000000000017941 */ /* 0x000fea0003800000 */
.L_x_113:
[----:B------:R-:W-:-:S13]  /*65a0*/  LOP3.LUT P1, RZ, R2, 0xff, RZ, 0xc0, !PT ;  /* 0x000000ff02ff7812 */ /* 0x000fda000782c0ff */
[----:B------:R-:W-:Y:S05]  /*65b0*/  @P1 BRA `(.L_x_117) ;  /* 0xfffffff400441947 */ /* 0x000fea000383ffff */
[----:B------:R-:W-:Y:S05]  /*65c0*/  BSYNC B0 ;  /* 0x0000000000007941 */ /* 0x000fea0003800000 */
.L_x_105:
[----:B------:R-:W-:-:S03]  /*65d0*/  UMOV UR4, 0xffffffff ;  /* 0xffffffff00047882 */ /* 0x000fc60000000000 */
[----:B------:R-:W-:Y:S05]  /*65e0*/  BRA.DIV UR4, `(.L_x_118) ;  /* 0x0000000604407947 */ /* 0x000fea000b800000 */
[----:B------:R-:W-:-:S13]  /*65f0*/  ELECT P0, URZ, PT ;  /* 0x00000000003f782f */ /* 0x000fda0003800000 */
.L_x_133:
[----:B------:R-:W-:Y:S04]  /*6600*/  BSSY B0, `(.L_x_119) ;  /* 0x0000034000007945 */ /* 0x000fe80003800000 */
[----:B------:R-:W-:Y:S05]  /*6610*/  @!P0 BRA `(.L_x_120) ;  /* 0x0000000000c88947 */ /* 0x000fea0003800000 */
[----:B------:R-:W-:-:S04]  /*6620*/  LOP3.LUT R4, R4, 0x2, RZ, 0xfc, !PT ;  /* 0x0000000204047812 */ /* 0x000fc800078efcff */
[----:B------:R-:W-:-:S13]  /*6630*/  ISETP.NE.AND P0, PT, R4, 0x3, PT ;  /* 0x000000030400780c */ /* 0x000fda0003f05270 */
[----:B------:R-:W-:Y:S05]  /*6640*/  @!P0 BRA `(.L_x_121) ;  /* 0x0000000000048947 */ /* 0x000fea0003800000 */
[----:B------:R-:W-:Y:S01]  /*6650*/  BPT.TRAP 0x1 ;  /* 0x000000040000795c */ /* 0x000fe20000300000 */
.L_x_121:
[----:B------:R-:W0:Y:S01]  /*6660*/  S2R R3, SR_CgaCtaId ;  /* 0x0000000000037919 */ /* 0x000e220000008800 */
[----:B------:R-:W-:Y:S02]  /*6670*/  MOV R0, 0x400 ;  /* 0x0000040000007802 */ /* 0x000fe40000000f00 */
[----:B------:R-:W-:Y:S02]  /*6680*/  SHF.L.U32 R2, R10, 0x1f, RZ ;  /* 0x0000001f0a027819 */ /* 0x000fe400000006ff */
[----:B0-----:R-:W-:-:S05]  /*6690*/  LEA R0, R3, R0, 0x18 ;  /* 0x0000000003007211 */ /* 0x001fca00078ec0ff */
[----:B------:R-:W-:-:S04]  /*66a0*/  VIADD R0, R0, 0x28 ;  /* 0x0000002800007836 */ /* 0x000fc80000000000 */
[C---:B------:R-:W-:Y:S02]  /*66b0*/  IMAD R5, R13.reuse, 0x8, R0 ;  /* 0x000000080d057824 */ /* 0x040fe400078e0200 */
[----:B------:R-:W-:Y:S02]  /*66c0*/  VIADD R13, R13, 0x1 ;  /* 0x000000010d0d7836 */ /* 0x000fe40000000000 */
[----:B------:R-:W0:Y:S03]  /*66d0*/  SYNCS.PHASECHK.TRANS64.TRYWAIT P0, [R5+URZ], R2 ;  /* 0x00000002050075a7 */ /* 0x000e26000800017f */
[----:B------:R-:W-:-:S04]  /*66e0*/  ISETP.NE.AND P1, PT, R13, 0x5, PT ;  /* 0x000000050d00780c */ /* 0x000fc80003f25270 */
[----:B------:R-:W-:Y:S02]  /*66f0*/  SEL R3, RZ, 0x1, P1 ;  /* 0x00000001ff037807 */ /* 0x000fe40000800000 */
[----:B------:R-:W-:Y:S02]  /*6700*/  SEL R13, R13, RZ, P1 ;  /* 0x000000ff0d0d7207 */ /* 0x000fe40000800000 */
[----:B------:R-:W-:-:S03]  /*6710*/  LOP3.LUT R10, R10, R3, RZ, 0x3c, !PT ;  /* 0x000000030a0a7212 */ /* 0x000fc600078e3cff */
[----:B------:R-:W-:Y:S01]  /*6720*/  IMAD R7, R13, 0x8, R0 ;  /* 0x000000080d077824 */ /* 0x000fe200078e0200 */
[----:B------:R-:W-:Y:S01]  /*6730*/  SHF.L.U32 R4, R10, 0x1f, RZ ;  /* 0x0000001f0a047819 */ /* 0x000fe200000006ff */
[----:B0-----:R-:W-:Y:S06]  /*6740*/  @!P0 BRA `(.L_x_122) ;  /* 0x00000004000c8947 */ /* 0x001fec0003800000 */
.L_x_134:
[----:B------:R-:W1:Y:S01]  /*6750*/  SYNCS.PHASECHK.TRANS64.TRYWAIT P0, [R7+URZ], R4 ;  /* 0x00000004070075a7 */ /* 0x000e62000800017f */
[----:B0-----:R-:W-:-:S05]  /*6760*/  VIADD R2, R13, 0x1 ;  /* 0x000000010d027836 */ /* 0x001fca0000000000 */
[----:B------:R-:W-:-:S04]  /*6770*/  ISETP.NE.AND P1, PT, R2, 0x5, PT ;  /* 0x000000050200780c */ /* 0x000fc80003f25270 */
[----:B------:R-:W-:Y:S02]  /*6780*/  SEL R3, RZ, 0x1, P1 ;  /* 0x00000001ff037807 */ /* 0x000fe40000800000 */
[----:B------:R-:W-:Y:S02]  /*6790*/  SEL R9, R2, RZ, P1 ;  /* 0x000000ff02097207 */ /* 0x000fe40000800000 */
[----:B------:R-:W-:-:S03]  /*67a0*/  LOP3.LUT R10, R10, R3, RZ, 0x3c, !PT ;  /* 0x000000030a0a7212 */ /* 0x000fc600078e3cff */
[----:B------:R-:W-:Y:S01]  /*67b0*/  IMAD R8, R9, 0x8, R0 ;  /* 0x0000000809087824 */ /* 0x000fe200078e0200 */
[----:B------:R-:W-:Y:S01]  /*67c0*/  SHF.L.U32 R5, R10, 0x1f, RZ ;  /* 0x0000001f0a057819 */ /* 0x000fe200000006ff */
[----:B-1----:R-:W-:Y:S06]  /*67d0*/  @!P0 BRA `(.L_x_123) ;  /* 0x0000000000fc8947 */ /* 0x002fec0003800000 */
.L_x_135:
[----:B------:R-:W1:Y:S01]  /*67e0*/  SYNCS.PHASECHK.TRANS64.TRYWAIT P0, [R8+URZ], R5 ;  /* 0x00000005080075a7 */ /* 0x000e62000800017f */
[----:B------:R-:W-:-:S05]  /*67f0*/  VIADD R2, R9, 0x1 ;  /* 0x0000000109027836 */ /* 0x000fca0000000000 */
[----:B------:R-:W-:-:S04]  /*6800*/  ISETP.NE.AND P1, PT, R2, 0x5, PT ;  /* 0x000000050200780c */ /* 0x000fc80003f25270 */
[----:B------:R-:W-:Y:S02]  /*6810*/  SEL R3, RZ, 0x1, P1 ;  /* 0x00000001ff037807 */ /* 0x000fe40000800000 */
[----:B0-----:R-:W-:Y:S02]  /*6820*/  SEL R7, R2, RZ, P1 ;  /* 0x000000ff02077207 */ /* 0x001fe40000800000 */
[----:B------:R-:W-:-:S03]  /*6830*/  LOP3.LUT R9, R10, R3, RZ, 0x3c, !PT ;  /* 0x000000030a097212 */ /* 0x000fc600078e3cff */
[----:B------:R-:W-:Y:S01]  /*6840*/  IMAD R11, R7, 0x8, R0 ;  /* 0x00000008070b7824 */ /* 0x000fe200078e0200 */
[----:B------:R-:W-:Y:S01]  /*6850*/  SHF.L.U32 R6, R9, 0x1f, RZ ;  /* 0x0000001f09067819 */ /* 0x000fe200000006ff */
[----:B-1----:R-:W-:Y:S06]  /*6860*/  @!P0 BRA `(.L_x_124) ;  /* 0x0000000000ec8947 */ /* 0x002fec0003800000 */
.L_x_136:
[----:B------:R-:W1:Y:S01]  /*6870*/  SYNCS.PHASECHK.TRANS64.TRYWAIT P0, [R11+URZ], R6 ;  /* 0x000000060b0075a7 */ /* 0x000e62000800017f */
[----:B------:R-:W-:-:S05]  /*6880*/  VIADD R2, R7, 0x1 ;  /* 0x0000000107027836 */ /* 0x000fca0000000000 */
[----:B------:R-:W-:-:S04]  /*6890*/  ISETP.NE.AND P1, PT, R2, 0x5, PT ;  /* 0x000000050200780c */ /* 0x000fc80003f25270 */
[----:B------:R-:W-:Y:S02]  /*68a0*/  SEL R4, RZ, 0x1, P1 ;  /* 0x00000001ff047807 */ /* 0x000fe40000800000 */
[----:B------:R-:W-:Y:S02]  /*68b0*/  SEL R3, R2, RZ, P1 ;  /* 0x000000ff02037207 */ /* 0x000fe40000800000 */
[----:B------:R-:W-:Y:S01]  /*68c0*/  LOP3.LUT R4, R9, R4, RZ, 0x3c, !PT ;  /* 0x0000000409047212 */ /* 0x000fe200078e3cff */
[----:B-1----:R-:W-:Y:S06]  /*68d0*/  @!P0 BRA `(.L_x_125) ;  /* 0x0000000000e48947 */ /* 0x002fec0003800000 */
.L_x_137:
[----:B------:R-:W-:Y:S01]  /*68e0*/  IMAD R3, R3, 0x8, R0 ;  /* 0x0000000803037824 */ /* 0x000fe200078e0200 */
[----:B------:R-:W-:-:S07]  /*68f0*/  SHF.L.U32 R0, R4, 0x1f, RZ ;  /* 0x0000001f04007819 */ /* 0x000fce00000006ff */
.L_x_126:
[----:B--2---:R2:W3:Y:S02]  /*6900*/  SYNCS.PHASECHK.TRANS64.TRYWAIT P0, [R3+URZ], R0 ;  /* 0x00000000030075a7 */ /* 0x0044e4000800017f */
[----:B---3--:R-:W-:Y:S05]  /*6910*/  @!P0 NANOSLEEP.SYNCS 0x989680 ;  /* 0x009896800000895d */ /* 0x008fea0003900000 */
[----:B------:R-:W3:Y:S02]  /*6920*/  @!P0 SYNCS.PHASECHK.TRANS64 P0, [R3+URZ], R0 ;  /* 0x00000000030085a7 */ /* 0x000ee4000800007f */
[----:B---3--:R-:W-:Y:S05]  /*6930*/  @!P0 BRA `(.L_x_126) ;  /* 0xfffffffc00f08947 */ /* 0x008fea000383ffff */
.L_x_120:
[----:B------:R-:W-:Y:S05]  /*6940*/  BSYNC B0 ;  /* 0x0000000000007941 */ /* 0x000fea0003800000 */
.L_x_119:
[----:B------:R-:W-:Y:S05]  /*6950*/  EXIT ;  /* 0x000000000000794d */ /* 0x000fea0003800000 */
.L_x_17:
[----:B-1----:R-:W-:-:S04]  /*6960*/  IMAD.U32 R7, RZ, RZ, UR6 ;  /* 0x00000006ff077e24 */ /* 0x002fc8000f8e00ff */
[----:B------:R1:W3:Y:S03]  /*6970*/  SYNCS.PHASECHK.TRANS64.TRYWAIT P0, [R7+URZ], R6 ;  /* 0x00000006070075a7 */ /* 0x0002e6000800017f */
[----:B---3--:R-:W-:Y:S05]  /*6980*/  @!P0 NANOSLEEP.SYNCS 0x989680 ;  /* 0x009896800000895d */ /* 0x008fea0003900000 */
[----:B------:R-:W3:Y:S02]  /*6990*/  @!P0 SYNCS.PHASECHK.TRANS64 P0, [R7+URZ], R6 ;  /* 0x00000006070085a7 */ /* 0x000ee4000800007f */
[----:B---3--:R-:W-:Y:S05]  /*69a0*/  @!P0 BRA `(.L_x_17) ;  /* 0xfffffffc00ec8947 */ /* 0x008fea000383ffff */
[----:B------:R-:W-:Y:S05]  /*69b0*/  BRA `(.L_x_16) ;  /* 0xffffffa800747947 */ /* 0x000fea000383ffff */
.L_x_23:
[----:B-1----:R-:W-:-:S04]  /*69c0*/  IMAD.U32 R8, RZ, RZ, UR12 ;  /* 0x0000000cff087e24 */ /* 0x002fc8000f8e00ff */
[----:B------:R1:W3:Y:S03]  /*69d0*/  SYNCS.PHASECHK.TRANS64.TRYWAIT P0, [R8+URZ], R7 ;  /* 0x00000007080075a7 */ /* 0x0002e6000800017f */
[----:B---3--:R-:W-:Y:S05]  /*69e0*/  @!P0 NANOSLEEP.SYNCS 0x989680 ;  /* 0x009896800000895d */ /* 0x008fea0003900000 */
[----:B------:R-:W3:Y:S02]  /*69f0*/  @!P0 SYNCS.PHASECHK.TRANS64 P0, [R8+URZ], R7 ;  /* 0x00000007080085a7 */ /* 0x000ee4000800007f */
[----:B---3--:R-:W-:Y:S05]  /*6a00*/  @!P0 BRA `(.L_x_23) ;  /* 0xfffffffc00ec8947 */ /* 0x008fea000383ffff */
[----:B------:R-:W-:Y:S05]  /*6a10*/  BRA `(.L_x_22) ;  /* 0xffffffac00f87947 */ /* 0x000fea000383ffff */
.L_x_106:
[----:B------:R-:W-:Y:S01]  /*6a20*/  BSSY B1, `(.L_x_127) ;  /* 0x0000006000017945 */ /* 0x000fe20003800000 */
[----:B------:R-:W-:-:S07]  /*6a30*/  IMAD.MOV.U32 R2, RZ, RZ, -0x1 ;  /* 0xffffffffff027424 */ /* 0x000fce00078e00ff */
[----:B------:R-:W-:Y:S05]  /*6a40*/  WARPSYNC.COLLECTIVE R2, `(.L_x_128) ;  /* 0x00000000020c7348 */ /* 0x000fea0003c00000 */
[----:B------:R-:W-:Y:S02]  /*6a50*/  ELECT P1, UR62, PT ;  /* 0x00000000003e782f */ /* 0x000fe40003820000 */
[----:B------:R-:W-:Y:S01]  /*6a60*/  MOV R2, UR62 ;  /* 0x0000003e00027c02 */ /* 0x000fe20008000f00 */
[----:B------:R-:W-:Y:S10]  /*6a70*/  ENDCOLLECTIVE ;  /* 0x000000000000791b */ /* 0x000ff40003800000 */
.L_x_128:
[----:B------:R-:W-:Y:S05]  /*6a80*/  BSYNC B1 ;  /* 0x0000000000017941 */ /* 0x000fea0003800000 */
.L_x_127:
[----:B------:R-:W-:Y:S05]  /*6a90*/  BRA `(.L_x_129) ;  /* 0xfffffff000187947 */ /* 0x000fea000383ffff */
.L_x_109:
[----:B-1----:R1:W2:Y:S02]  /*6aa0*/  SYNCS.PHASECHK.TRANS64.TRYWAIT P1, [R18+URZ+0x28], R7 ;  /* 0x00002807120075a7 */ /* 0x0022a4000802017f */
[----:B--2---:R-:W-:Y:S05]  /*6ab0*/  @!P1 NANOSLEEP.SYNCS 0x989680 ;  /* 0x009896800000995d */ /* 0x004fea0003900000 */
[----:B------:R-:W2:Y:S02]  /*6ac0*/  @!P1 SYNCS.PHASECHK.TRANS64 P1, [R18+URZ+0x28], R7 ;  /* 0x00002807120095a7 */ /* 0x000ea4000802007f */
[----:B--2---:R-:W-:Y:S05]  /*6ad0*/  @!P1 BRA `(.L_x_109) ;  /* 0xfffffffc00f09947 */ /* 0x004fea000383ffff */
[----:B------:R-:W-:Y:S05]  /*6ae0*/  BRA `(.L_x_130) ;  /* 0xfffffff0004c7947 */ /* 0x000fea000383ffff */
.L_x_118:
[----:B------:R-:W-:Y:S01]  /*6af0*/  BSSY B0, `(.L_x_131) ;  /* 0x0000006000007945 */ /* 0x000fe20003800000 */
[----:B------:R-:W-:-:S07]  /*6b00*/  IMAD.MOV.U32 R2, RZ, RZ, -0x1 ;  /* 0xffffffffff027424 */ /* 0x000fce00078e00ff */
[----:B------:R-:W-:Y:S05]  /*6b10*/  WARPSYNC.COLLECTIVE R2, `(.L_x_132) ;  /* 0x00000000020c7348 */ /* 0x000fea0003c00000 */
[----:B------:R-:W-:Y:S02]  /*6b20*/  ELECT P1, UR62, PT ;  /* 0x00000000003e782f */ /* 0x000fe40003820000 */
[----:B------:R-:W-:Y:S01]  /*6b30*/  MOV R2, UR62 ;  /* 0x0000003e00027c02 */ /* 0x000fe20008000f00 */
[----:B------:R-:W-:Y:S10]  /*6b40*/  ENDCOLLECTIVE ;  /* 0x000000000000791b */ /* 0x000ff40003800000 */
.L_x_132:
[----:B------:R-:W-:Y:S05]  /*6b50*/  BSYNC B0 ;  /* 0x0000000000007941 */ /* 0x000fea0003800000 */
.L_x_131:
[----:B------:R-:W-:Y:S01]  /*6b60*/  PLOP3.LUT P0, PT, P1, PT, PT, 0x80, 0x0 ;  /* 0x000000000000781c */ /* 0x000fe20000f0f070 */
[----:B------:R-:W-:-:S12]  /*6b70*/  BRA `(.L_x_133) ;  /* 0xfffffff800a07947 */ /* 0x000fd8000383ffff */
.L_x_122:
[----:B0-----:R0:W1:Y:S02]  /*6b80*/  SYNCS.PHASECHK.TRANS64.TRYWAIT P0, [R5+URZ], R2 ;  /* 0x00000002050075a7 */ /* 0x001064000800017f */
[----:B-1----:R-:W-:Y:S05]  /*6b90*/  @!P0 NANOSLEEP.SYNCS 0x989680 ;  /* 0x009896800000895d */ /* 0x002fea0003900000 */
[----:B------:R-:W1:Y:S02]  /*6ba0*/  @!P0 SYNCS.PHASECHK.TRANS64 P0, [R5+URZ], R2 ;  /* 0x00000002050085a7 */ /* 0x000e64000800007f */
[----:B-1----:R-:W-:Y:S05]  /*6bb0*/  @!P0 BRA `(.L_x_122) ;  /* 0xfffffffc00f08947 */ /* 0x002fea000383ffff */
[----:B------:R-:W-:Y:S05]  /*6bc0*/  BRA `(.L_x_134) ;  /* 0xfffffff800e07947 */ /* 0x000fea000383ffff */
.L_x_123:
[----:B0-----:R0:W1:Y:S02]  /*6bd0*/  SYNCS.PHASECHK.TRANS64.TRYWAIT P0, [R7+URZ], R4 ;  /* 0x00000004070075a7 */ /* 0x001064000800017f */
[----:B-1----:R-:W-:Y:S05]  /*6be0*/  @!P0 NANOSLEEP.SYNCS 0x989680 ;  /* 0x009896800000895d */ /* 0x002fea0003900000 */
[----:B------:R-:W1:Y:S02]  /*6bf0*/  @!P0 SYNCS.PHASECHK.TRANS64 P0, [R7+URZ], R4 ;  /* 0x00000004070085a7 */ /* 0x000e64000800007f */
[----:B-1----:R-:W-:Y:S05]  /*6c00*/  @!P0 BRA `(.L_x_123) ;  /* 0xfffffffc00f08947 */ /* 0x002fea000383ffff */
[----:B------:R-:W-:Y:S05]  /*6c10*/  BRA `(.L_x_135) ;  /* 0xfffffff800f07947 */ /* 0x000fea000383ffff */
.L_x_124:
[----:B0-----:R0:W1:Y:S02]  /*6c20*/  SYNCS.PHASECHK.TRANS64.TRYWAIT P0, [R8+URZ], R5 ;  /* 0x00000005080075a7 */ /* 0x001064000800017f */
[----:B-1----:R-:W-:Y:S05]  /*6c30*/  @!P0 NANOSLEEP.SYNCS 0x989680 ;  /* 0x009896800000895d */ /* 0x002fea0003900000 */
[----:B------:R-:W1:Y:S02]  /*6c40*/  @!P0 SYNCS.PHASECHK.TRANS64 P0, [R8+URZ], R5 ;  /* 0x00000005080085a7 */ /* 0x000e64000800007f */
[----:B-1----:R-:W-:Y:S05]  /*6c50*/  @!P0 BRA `(.L_x_124) ;  /* 0xfffffffc00f08947 */ /* 0x002fea000383ffff */
[----:B------:R-:W-:Y:S05]  /*6c60*/  BRA `(.L_x_136) ;  /* 0xfffffffc00007947 */ /* 0x000fea000383ffff */
.L_x_125:
[----:B-1----:R1:W2:Y:S02]  /*6c70*/  SYNCS.PHASECHK.TRANS64.TRYWAIT P0, [R11+URZ], R6 ;  /* 0x000000060b0075a7 */ /* 0x0022a4000800017f */
[----:B--2---:R-:W-:Y:S05]  /*6c80*/  @!P0 NANOSLEEP.SYNCS 0x989680 ;  /* 0x009896800000895d */ /* 0x004fea0003900000 */
[----:B------:R-:W2:Y:S02]  /*6c90*/  @!P0 SYNCS.PHASECHK.TRANS64 P0, [R11+URZ], R6 ;  /* 0x000000060b0085a7 */ /* 0x000ea4000800007f */
[----:B--2---:R-:W-:Y:S05]  /*6ca0*/  @!P0 BRA `(.L_x_125) ;  /* 0xfffffffc00f08947 */ /* 0x004fea000383ffff */
[----:B------:R-:W-:Y:S05]  /*6cb0*/  BRA `(.L_x_137) ;  /* 0xfffffffc00087947 */ /* 0x000fea000383ffff */
.L_x_138:
[----:B------:R-:W-:-:S00]  /*6cc0*/  BRA `(.L_x_138) ;  /* 0xfffffffc00fc7947 */ /* 0x000fc0000383ffff */
[----:B------:R-:W-:-:S00]  /*6cd0*/  NOP ;  /* 0x0000000000007918 */ /* 0x000fc00000000000 */
        /* <DEDUP_REMOVED lines=10> */
.L_x_139:


//--------------------- .nv.shared._ZN7cutlass13device_kernelINS_4gemm6kernel13GemmUniversalIN4cute5tupleIJiiiiEEENS1_10collective13CollectiveMmaINS1_37MainloopSm90TmaGmmaWarpSpecializedFP8ILi5ENS5_IJNS4_1CILi1EEESB_SB_EEENS1_35KernelTmaWarpSpecializedCooperativeEEENS5_IJNSA_ILi128EEENSA_ILi64EEESG_EEENS_12float_e5m2_tENS5_IJlSB_lEEESI_SJ_NS4_8TiledMMAINS4_8MMA_AtomIJNS4_4SM904GMMA30MMA_64x64x32_F32E5M2E5M2_SS_TNILNSN_7ScaleInE1ELSP_1EEEEEENS4_6LayoutINS5_IJNSA_ILi2EEESB_SB_EEENS5_IJSB_NSA_ILi0EEESV_EEEEENS5_IJNS4_10UnderscoreESY_SY_EEEEENS4_13SM90_TMA_LOADENS4_14ComposedLayoutINS4_7SwizzleILi2ELi4ELi3EEENS4_18smem_ptr_flag_bitsILi8EEENSS_INS5_IJNSA_ILi8EEESG_EEENS5_IJSG_SB_EEEEEEEvNS4_8identityES11_S1B_vS1C_EENS_8epilogue10collective6detail29Sm90TmaWarpSpecializedAdapterINS1F_15DefaultEpilogueISI_SJ_SJ_NS1E_6thread17LinearCombinationISI_Li1EffLNS1J_9ScaleType4KindE0ELNS_15FloatRoundStyleE2ESI_EENS1_15EpilogueDefaultEEEEEvvEEEEvNT_6ParamsE --------------------------
	.section	.nv.shared._ZN7cutlass13device_kernelINS_4gemm6kernel13GemmUniversalIN4cute5tupleIJiiiiEEENS1_10collective13CollectiveMmaINS1_37MainloopSm90TmaGmmaWarpSpecializedFP8ILi5ENS5_IJNS4_1CILi1EEESB_SB_EEENS1_35KernelTmaWarpSpecializedCooperativeEEENS5_IJNSA_ILi128EEENSA_ILi64EEESG_EEENS_12float_e5m2_tENS5_IJlSB_lEEESI_SJ_NS4_8TiledMMAINS4_8MMA_AtomIJNS4_4SM904GMMA30MMA_64x64x32_F32E5M2E5M2_SS_TNILNSN_7ScaleInE1ELSP_1EEEEEENS4_6LayoutINS5_IJNSA_ILi2EEESB_SB_EEENS5_IJSB_NSA_ILi0EEESV_EEEEENS5_IJNS4_10UnderscoreESY_SY_EEEEENS4_13SM90_TMA_LOADENS4_14ComposedLayoutINS4_7SwizzleILi2ELi4ELi3EEENS4_18smem_ptr_flag_bitsILi8EEENSS_INS5_IJNSA_ILi8EEESG_EEENS5_IJSG_SB_EEEEEEEvNS4_8identityES11_S1B_vS1C_EENS_8epilogue10collective6detail29Sm90TmaWarpSpecializedAdapterINS1F_15DefaultEpilogueISI_SJ_SJ_NS1E_6thread17LinearCombinationISI_Li1EffLNS1J_9ScaleType4KindE0ELNS_15FloatRoundStyleE2ESI_EENS1_15EpilogueDefaultEEEEEvvEEEEvNT_6ParamsE,"aw",@nobits
	.sectionflags	@""
	.align	16
	.zero		1024


//--------------------- .nv.shared.reserved.0     --------------------------
	.section	.nv.shared.reserved.0,"aw",@nobits
	.weak		__nv_reservedSMEM_offset_0_alias
	.size		__nv_reservedSMEM_offset_0_alias, 0, 0
	.other		__nv_reservedSMEM_offset_0_alias,@"STO_CUDA_RESERVED_SHARED STV_DEFAULT"
__nv_reservedSMEM_offset_0_alias:
	.zero		0


//--------------------- .nv.global                --------------------------
	.section	.nv.global,"aw",@nobits
.nv.global:
	.type		_ZN39_INTERNAL_c2e04025_4_k_cu_d8795ba7_49994cute1_E,@object
	.size		_ZN39_INTERNAL_c2e04025_4_k_cu_d8795ba7_49994cute1_E,(_ZN39_INTERNAL_c2e04025_4_k_cu_d8795ba7_49994cuda3std3__45__cpo6cbeginE - _ZN39_INTERNAL_c2e04025_4_k_cu_d8795ba7_49994cute1_E)
_ZN39_INTERNAL_c2e04025_4_k_cu_d8795ba7_49994cute1_E:
	.zero		1
	.type		_ZN39_INTERNAL_c2e04025_4_k_cu_d8795ba7_49994cuda3std3__45__cpo6cbeginE,@object
	.size		_ZN39_INTERNAL_c2e04025_4_k_cu_d8795ba7_49994cuda3std3__45__cpo6cbeginE,(_ZN39_INTERNAL_c2e04025_4_k_cu_d8795ba7_49994cuda3std3__48in_placeE - _ZN39_INTERNAL_c2e04025_4_k_cu_d8795ba7_49994cuda3std3__45__cpo6cbeginE)
_ZN39_INTERNAL_c2e04025_4_k_cu_d8795ba7_49994cuda3std3__45__cpo6cbeginE:
	.zero		1
	.type		_ZN39_INTERNAL_c2e04025_4_k_cu_d8795ba7_49994cuda3std3__48in_placeE,@object
	.size		_ZN39_INTERNAL_c2e04025_4_k_cu_d8795ba7_49994cuda3std3__48in_placeE,(_ZN39_INTERNAL_c2e04025_4_k_cu_d8795ba7_49994cuda3std6ranges3__45__cpo9iter_moveE - _ZN39_INTERNAL_c2e04025_4_k_cu_d8795ba7_49994cuda3std3__48in_placeE)
_ZN39_INTERNAL_c2e04025_4_k_cu_d8795ba7_49994cuda3std3__48in_placeE:
	.zero		1
	.type		_ZN39_INTERNAL_c2e04025_4_k_cu_d8795ba7_49994cuda3std6ranges3__45__cpo9iter_moveE,@object
	.size		_ZN39_INTERNAL_c2e04025_4_k_cu_d8795ba7_49994cuda3std6ranges3__45__cpo9iter_moveE,(_ZN39_INTERNAL_c2e04025_4_k_cu_d8795ba7_49994cuda3std3__45__cpo5beginE - _ZN39_INTERNAL_c2e04025_4_k_cu_d8795ba7_49994cuda3std6ranges3__45__cpo9iter_moveE)
_ZN39_INTERNAL_c2e04025_4_k_cu_d8795ba7_49994cuda3std6ranges3__45__cpo9iter_moveE:
	.zero		1
	.type		_ZN39_INTERNAL_c2e04025_4_k_cu_d8795ba7_49994cuda3std3__45__cpo5beginE,@object
	.size		_ZN39_INTERNAL_c2e04025_4_k_cu_d8795ba7_49994cuda3std3__45__cpo5beginE,(_ZN39_INTERNAL_c2e04025_4_k_cu_d8795ba7_49994cuda3std3__441_GLOBAL__N__c2e04025_4_k_cu_d8795ba7_49996ignoreE - _ZN39_INTERNAL_c2e04025_4_k_cu_d8795ba7_49994cuda3std3__45__cpo5beginE)
_ZN39_INTERNAL_c2e04025_4_k_cu_d8795ba7_49994cuda3std3__45__cpo5beginE:
	.zero		1
	.type		_ZN39_INTERNAL_c2e04025_4_k_cu_d8795ba7_49994cuda3std3__441_GLOBAL__N__c2e04025_4_k_cu_d8795ba7_49996ignoreE,@object
	.size		_ZN39_INTERNAL_c2e04025_4_k_cu_d8795ba7_49994cuda3std3__441_GLOBAL__N__c2e04025_4_k_cu_d8795ba7_49996ignoreE,(_ZN39_INTERNAL_c2e04025_4_k_cu_d8795ba7_49994cute7productE - _ZN39_INTERNAL_c2e04025_4_k_cu_d8795ba7_49994cuda3std3__441_GLOBAL__N__c2e04025_4_k_cu_d8795ba7_49996ignoreE)
_ZN39_INTERNAL_c2e04025_4_k_cu_d8795ba7_49994cuda3std3__441_GLOBAL__N__c2e04025_4_k_cu_d8795ba7_49996ignoreE:
	.zero		1
	.type		_ZN39_INTERNAL_c2e04025_4_k_cu_d8795ba7_49994cute7productE,@object
	.size		_ZN39_INTERNAL_c2e04025_4_k_cu_d8795ba7_49994cute7productE,(_ZN39_INTERNAL_c2e04025_4_k_cu_d8795ba7_49994cuda3std3__45__cpo3endE - _ZN39_INTERNAL_c2e04025_4_k_cu_d8795ba7_49994cute7productE)
_ZN39_INTERNAL_c2e04025_4_k_cu_d8795ba7_49994cute7productE:
	.zero		1
	.type		_ZN39_INTERNAL_c2e04025_4_k_cu_d8795ba7_49994cuda3std3__45__cpo3endE,@object
	.size		_ZN39_INTERNAL_c2e04025_4_k_cu_d8795ba7_49994cuda3std3__45__cpo3endE,(_ZN39_INTERNAL_c2e04025_4_k_cu_d8795ba7_49994cuda3std3__419piecewise_constructE - _ZN39_INTERNAL_c2e04025_4_k_cu_d8795ba7_49994cuda3std3__45__cpo3endE)
_ZN39_INTERNAL_c2e04025_4_k_cu_d8795ba7_49994cuda3std3__45__cpo3endE:
	.zero		1
	.type		_ZN39_INTERNAL_c2e04025_4_k_cu_d8795ba7_49994cuda3std3__419piecewise_constructE,@object
	.size		_ZN39_INTERNAL_c2e04025_4_k_cu_d8795ba7_49994cuda3std3__419piecewise_constructE,(_ZN39_INTERNAL_c2e04025_4_k_cu_d8795ba7_49994cuda3std3__45__cpo4cendE - _ZN39_INTERNAL_c2e04025_4_k_cu_d8795ba7_49994cuda3std3__419piecewise_constructE)
_ZN39_INTERNAL_c2e04025_4_k_cu_d8795ba7_49994cuda3std3__419piecewise_constructE:
	.zero		1
	.type		_ZN39_INTERNAL_c2e04025_4_k_cu_d8795ba7_49994cuda3std3__45__cpo4cendE,@object
	.size		_ZN39_INTERNAL_c2e04025_4_k_cu_d8795ba7_49994cuda3std3__45__cpo4cendE,(_ZN39_INTERNAL_c2e04025_4_k_cu_d8795ba7_49994cuda3std6ranges3__45__cpo4swapE - _ZN39_INTERNAL_c2e04025_4_k_cu_d8795ba7_49994cuda3std3__45__cpo4cendE)
_ZN39_INTERNAL_c2e04025_4_k_cu_d8795ba7_49994cuda3std3__45__cpo4cendE:
	.zero		1
	.type		_ZN39_INTERNAL_c2e04025_4_k_cu_d8795ba7_49994cuda3std6ranges3__45__cpo4swapE,@object
	.size		_ZN39_INTERNAL_c2e04025_4_k_cu_d8795ba7_49994cuda3std6ranges3__45__cpo4swapE,(.L_7 - _ZN39_INTERNAL_c2e04025_4_k_cu_d8795ba7_49994cuda3std6ranges3__45__cpo4swapE)
_ZN39_INTERNAL_c2e04025_4_k_cu_d8795ba7_49994cuda3std6ranges3__45__cpo4swapE:
	.zero		1
.L_7:


//--------------------- .nv.constant0._ZN7cutlass13device_kernelINS_4gemm6kernel13GemmUniversalIN4cute5tupleIJiiiiEEENS1_10collective13CollectiveMmaINS1_37MainloopSm90TmaGmmaWarpSpecializedFP8ILi5ENS5_IJNS4_1CILi1EEESB_SB_EEENS1_35KernelTmaWarpSpecializedCooperativeEEENS5_IJNSA_ILi128EEENSA_ILi64EEESG_EEENS_12float_e5m2_tENS5_IJlSB_lEEESI_SJ_NS4_8TiledMMAINS4_8MMA_AtomIJNS4_4SM904GMMA30MMA_64x64x32_F32E5M2E5M2_SS_TNILNSN_7ScaleInE1ELSP_1EEEEEENS4_6LayoutINS5_IJNSA_ILi2EEESB_SB_EEENS5_IJSB_NSA_ILi0EEESV_EEEEENS5_IJNS4_10UnderscoreESY_SY_EEEEENS4_13SM90_TMA_LOADENS4_14ComposedLayoutINS4_7SwizzleILi2ELi4ELi3EEENS4_18smem_ptr_flag_bitsILi8EEENSS_INS5_IJNSA_ILi8EEESG_EEENS5_IJSG_SB_EEEEEEEvNS4_8identityES11_S1B_vS1C_EENS_8epilogue10collective6detail29Sm90TmaWarpSpecializedAdapterINS1F_15DefaultEpilogueISI_SJ_SJ_NS1E_6thread17LinearCombinationISI_Li1EffLNS1J_9ScaleType4KindE0ELNS_15FloatRoundStyleE2ESI_EENS1_15EpilogueDefaultEEEEEvvEEEEvNT_6ParamsE --------------------------
	.section	.nv.constant0._ZN7cutlass13device_kernelINS_4gemm6kernel13GemmUniversalIN4cute5tupleIJiiiiEEENS1_10collective13CollectiveMmaINS1_37MainloopSm90TmaGmmaWarpSpecializedFP8ILi5ENS5_IJNS4_1CILi1EEESB_SB_EEENS1_35KernelTmaWarpSpecializedCooperativeEEENS5_IJNSA_ILi128EEENSA_ILi64EEESG_EEENS_12float_e5m2_tENS5_IJlSB_lEEESI_SJ_NS4_8TiledMMAINS4_8MMA_AtomIJNS4_4SM904GMMA30MMA_64x64x32_F32E5M2E5M2_SS_TNILNSN_7ScaleInE1ELSP_1EEEEEENS4_6LayoutINS5_IJNSA_ILi2EEESB_SB_EEENS5_IJSB_NSA_ILi0EEESV_EEEEENS5_IJNS4_10UnderscoreESY_SY_EEEEENS4_13SM90_TMA_LOADENS4_14ComposedLayoutINS4_7SwizzleILi2ELi4ELi3EEENS4_18smem_ptr_flag_bitsILi8EEENSS_INS5_IJNSA_ILi8EEESG_EEENS5_IJSG_SB_EEEEEEEvNS4_8identityES11_S1B_vS1C_EENS_8epilogue10collective6detail29Sm90TmaWarpSpecializedAdapterINS1F_15DefaultEpilogueISI_SJ_SJ_NS1E_6thread17LinearCombinationISI_Li1EffLNS1J_9ScaleType4KindE0ELNS_15FloatRoundStyleE2ESI_EENS1_15EpilogueDefaultEEEEEvvEEEEvNT_6ParamsE,"a",@progbits
	.sectionflags	@""
	.align	4
.nv.constant0._ZN7cutlass13device_kernelINS_4gemm6kernel13GemmUniversalIN4cute5tupleIJiiiiEEENS1_10collective13CollectiveMmaINS1_37MainloopSm90TmaGmmaWarpSpecializedFP8ILi5ENS5_IJNS4_1CILi1EEESB_SB_EEENS1_35KernelTmaWarpSpecializedCooperativeEEENS5_IJNSA_ILi128EEENSA_ILi64EEESG_EEENS_12float_e5m2_tENS5_IJlSB_lEEESI_SJ_NS4_8TiledMMAINS4_8MMA_AtomIJNS4_4SM904GMMA30MMA_64x64x32_F32E5M2E5M2_SS_TNILNSN_7ScaleInE1ELSP_1EEEEEENS4_6LayoutINS5_IJNSA_ILi2EEESB_SB_EEENS5_IJSB_NSA_ILi0EEESV_EEEEENS5_IJNS4_10UnderscoreESY_SY_EEEEENS4_13SM90_TMA_LOADENS4_14ComposedLayoutINS4_7SwizzleILi2ELi4ELi3EEENS4_18smem_ptr_flag_bitsILi8EEENSS_INS5_IJNSA_ILi8EEESG_EEENS5_IJSG_SB_EEEEEEEvNS4_8identityES11_S1B_vS1C_EENS_8epilogue10collective6detail29Sm90TmaWarpSpecializedAdapterINS1F_15DefaultEpilogueISI_SJ_SJ_NS1E_6thread17LinearCombinationISI_Li1EffLNS1J_9ScaleType4KindE0ELNS_15FloatRoundStyleE2ESI_EENS1_15EpilogueDefaultEEEEEvvEEEEvNT_6ParamsE:
	.zero		1664


//--------------------- SYMBOLS --------------------------

	.type		.nv.reservedSmem.offset0,@object
	.size		.nv.reservedSmem.offset0,0x4
